	.target	sm_90a

	.elftype	@"ET_EXEC"


//--------------------- .note.nv.tkinfo           --------------------------
	.section	.note.nv.tkinfo,"",@"SHT_NOTE"
	.sectionflags	@"SHF_NOTE_NV_TKINFO"
	.tkinfo
        /*0018*/ 	.word	0x00000002
        /*0030*/ 	.string	""
        /*0030*/ 	.string	"ptxas"
        /*0030*/ 	.string	"Cuda compilation tools, release 13.0, V13.0.88"
        /*0030*/ 	.string	"Build cuda_13.0.r13.0/compiler.36424714_0"
        /*0030*/ 	.string	"-v  -suppress-debug-info  -lineinfo  -arch sm_90a "



//--------------------- .note.nv.cuinfo           --------------------------
	.section	.note.nv.cuinfo,"",@"SHT_NOTE"
	.sectionflags	@"SHF_NOTE_NV_CUINFO"
        /*0018*/ 	.short	0x0002
        /*001a*/ 	.short	0x005a
        /*001c*/ 	.short	0x0082
	.zero		2


//--------------------- .nv.info                  --------------------------
	.section	.nv.info,"",@"SHT_CUDA_INFO"
	.align	4


	//----- nvinfo : EIATTR_REGCOUNT
	.align		4
        /*0000*/ 	.byte	0x04, 0x2f
        /*0002*/ 	.short	(.L_1 - .L_0)
	.align		4
.L_0:
        /*0004*/ 	.word	index@(matmul_kernel)
        /*0008*/ 	.word	0x000000ff


	//----- nvinfo : EIATTR_FRAME_SIZE
	.align		4
.L_1:
        /*000c*/ 	.byte	0x04, 0x11
        /*000e*/ 	.short	(.L_3 - .L_2)
	.align		4
.L_2:
        /*0010*/ 	.word	index@(matmul_kernel)
        /*0014*/ 	.word	0x00000000


	//----- nvinfo : EIATTR_MIN_STACK_SIZE
	.align		4
.L_3:
        /*0018*/ 	.byte	0x04, 0x12
        /*001a*/ 	.short	(.L_5 - .L_4)
	.align		4
.L_4:
        /*001c*/ 	.word	index@(matmul_kernel)
        /*0020*/ 	.word	0x00000000
.L_5:


//--------------------- .nv.compat                --------------------------
	.section	.nv.compat,"",@"SHT_CUDA_COMPAT_INFO"
	.align	4
        /*0000*/ 	.byte	0x02, 0x09, 0x01, 0x00, 0x02, 0x02, 0x04, 0x00, 0x02, 0x05, 0x05, 0x00, 0x03, 0x07, 0x01, 0x01
        /*0010*/ 	.byte	0x02, 0x03, 0x00, 0x00, 0x02, 0x06, 0x01, 0x00, 0x04, 0x0b, 0x08, 0x00, 0x00, 0x00, 0x00, 0x00
        /*0020*/ 	.byte	0x00, 0x00, 0x00, 0x00


//--------------------- .nv.info.matmul_kernel    --------------------------
	.section	.nv.info.matmul_kernel,"",@"SHT_CUDA_INFO"
	.sectionflags	@""
	.align	4


	//----- nvinfo : EIATTR_CUDA_API_VERSION
	.align		4
        /*0000*/ 	.byte	0x04, 0x37
        /*0002*/ 	.short	(.L_7 - .L_6)
.L_6:
        /*0004*/ 	.word	0x00000082


	//----- nvinfo : EIATTR_KPARAM_INFO
	.align		4
.L_7:
        /*0008*/ 	.byte	0x04, 0x17
        /*000a*/ 	.short	(.L_9 - .L_8)
.L_8:
        /*000c*/ 	.word	0x00000000
        /*0010*/ 	.short	0x000d
        /*0012*/ 	.short	0x0048
        /*0014*/ 	.byte	0x00, 0xf4, 0x21, 0x00


	//----- nvinfo : EIATTR_KPARAM_INFO
	.align		4
.L_9:
        /*0018*/ 	.byte	0x04, 0x17
        /*001a*/ 	.short	(.L_11 - .L_10)
.L_10:
        /*001c*/ 	.word	0x00000000
        /*0020*/ 	.short	0x000c
        /*0022*/ 	.short	0x0040
        /*0024*/ 	.byte	0x00, 0xf4, 0x21, 0x00


	//----- nvinfo : EIATTR_KPARAM_INFO
	.align		4
.L_11:
        /*0028*/ 	.byte	0x04, 0x17
        /*002a*/ 	.short	(.L_13 - .L_12)
.L_12:
        /*002c*/ 	.word	0x00000000
        /*0030*/ 	.short	0x000b
        /*0032*/ 	.short	0x0038
        /*0034*/ 	.byte	0x00, 0xf0, 0x11, 0x00


	//----- nvinfo : EIATTR_KPARAM_INFO
	.align		4
.L_13:
        /*0038*/ 	.byte	0x04, 0x17
        /*003a*/ 	.short	(.L_15 - .L_14)
.L_14:
        /*003c*/ 	.word	0x00000000
        /*0040*/ 	.short	0x000a
        /*0042*/ 	.short	0x0034
        /*0044*/ 	.byte	0x00, 0xf0, 0x11, 0x00


	//----- nvinfo : EIATTR_KPARAM_INFO
	.align		4
.L_15:
        /*0048*/ 	.byte	0x04, 0x17
        /*004a*/ 	.short	(.L_17 - .L_16)
.L_16:
        /*004c*/ 	.word	0x00000000
        /*0050*/ 	.short	0x0009
        /*0052*/ 	.short	0x0030
        /*0054*/ 	.byte	0x00, 0xf0, 0x11, 0x00


	//----- nvinfo : EIATTR_KPARAM_INFO
	.align		4
.L_17:
        /*0058*/ 	.byte	0x04, 0x17
        /*005a*/ 	.short	(.L_19 - .L_18)
.L_18:
        /*005c*/ 	.word	0x00000000
        /*0060*/ 	.short	0x0008
        /*0062*/ 	.short	0x002c
        /*0064*/ 	.byte	0x00, 0xf0, 0x11, 0x00


	//----- nvinfo : EIATTR_KPARAM_INFO
	.align		4
.L_19:
        /*0068*/ 	.byte	0x04, 0x17
        /*006a*/ 	.short	(.L_21 - .L_20)
.L_20:
        /*006c*/ 	.word	0x00000000
        /*0070*/ 	.short	0x0007
        /*0072*/ 	.short	0x0028
        /*0074*/ 	.byte	0x00, 0xf0, 0x11, 0x00


	//----- nvinfo : EIATTR_KPARAM_INFO
	.align		4
.L_21:
        /*0078*/ 	.byte	0x04, 0x17
        /*007a*/ 	.short	(.L_23 - .L_22)
.L_22:
        /*007c*/ 	.word	0x00000000
        /*0080*/ 	.short	0x0006
        /*0082*/ 	.short	0x0024
        /*0084*/ 	.byte	0x00, 0xf0, 0x11, 0x00


	//----- nvinfo : EIATTR_KPARAM_INFO
	.align		4
.L_23:
        /*0088*/ 	.byte	0x04, 0x17
        /*008a*/ 	.short	(.L_25 - .L_24)
.L_24:
        /*008c*/ 	.word	0x00000000
        /*0090*/ 	.short	0x0005
        /*0092*/ 	.short	0x0020
        /*0094*/ 	.byte	0x00, 0xf0, 0x11, 0x00


	//----- nvinfo : EIATTR_KPARAM_INFO
	.align		4
.L_25:
        /*0098*/ 	.byte	0x04, 0x17
        /*009a*/ 	.short	(.L_27 - .L_26)
.L_26:
        /*009c*/ 	.word	0x00000000
        /*00a0*/ 	.short	0x0004
        /*00a2*/ 	.short	0x001c
        /*00a4*/ 	.byte	0x00, 0xf0, 0x11, 0x00


	//----- nvinfo : EIATTR_KPARAM_INFO
	.align		4
.L_27:
        /*00a8*/ 	.byte	0x04, 0x17
        /*00aa*/ 	.short	(.L_29 - .L_28)
.L_28:
        /*00ac*/ 	.word	0x00000000
        /*00b0*/ 	.short	0x0003
        /*00b2*/ 	.short	0x0018
        /*00b4*/ 	.byte	0x00, 0xf0, 0x11, 0x00


	//----- nvinfo : EIATTR_KPARAM_INFO
	.align		4
.L_29:
        /*00b8*/ 	.byte	0x04, 0x17
        /*00ba*/ 	.short	(.L_31 - .L_30)
.L_30:
        /*00bc*/ 	.word	0x00000000
        /*00c0*/ 	.short	0x0002
        /*00c2*/ 	.short	0x0010
        /*00c4*/ 	.byte	0x00, 0xf4, 0x21, 0x00


	//----- nvinfo : EIATTR_KPARAM_INFO
	.align		4
.L_31:
        /*00c8*/ 	.byte	0x04, 0x17
        /*00ca*/ 	.short	(.L_33 - .L_32)
.L_32:
        /*00cc*/ 	.word	0x00000000
        /*00d0*/ 	.short	0x0001
        /*00d2*/ 	.short	0x0008
        /*00d4*/ 	.byte	0x00, 0xf4, 0x21, 0x00


	//----- nvinfo : EIATTR_KPARAM_INFO
	.align		4
.L_33:
        /*00d8*/ 	.byte	0x04, 0x17
        /*00da*/ 	.short	(.L_35 - .L_34)
.L_34:
        /*00dc*/ 	.word	0x00000000
        /*00e0*/ 	.short	0x0000
        /*00e2*/ 	.short	0x0000
        /*00e4*/ 	.byte	0x00, 0xf4, 0x21, 0x00


	//----- nvinfo : EIATTR_SPARSE_MMA_MASK
	.align		4
.L_35:
        /*00e8*/ 	.byte	0x03, 0x50
        /*00ea*/ 	.short	0x0000


	//----- nvinfo : EIATTR_MAXREG_COUNT
	.align		4
        /*00ec*/ 	.byte	0x03, 0x1b
        /*00ee*/ 	.short	0x00ff


	//----- nvinfo : EIATTR_NUM_BARRIERS
	.align		4
        /*00f0*/ 	.byte	0x02, 0x4c
        /*00f2*/ 	.byte	0x01
	.zero		1


	//----- nvinfo : EIATTR_MERCURY_ISA_VERSION
	.align		4
        /*00f4*/ 	.byte	0x03, 0x5f
        /*00f6*/ 	.short	0x0101


	//----- nvinfo : EIATTR_EXIT_INSTR_OFFSETS
	.align		4
        /*00f8*/ 	.byte	0x04, 0x1c
        /*00fa*/ 	.short	(.L_37 - .L_36)


	//   ....[0]....
.L_36:
        /*00fc*/ 	.word	0x00006200


	//   ....[1]....
        /*0100*/ 	.word	0x00006230


	//----- nvinfo : EIATTR_REQNTID
	.align		4
.L_37:
        /*0104*/ 	.byte	0x04, 0x10
        /*0106*/ 	.short	(.L_39 - .L_38)
.L_38:
        /*0108*/ 	.word	0x00000080
        /*010c*/ 	.word	0x00000001
        /*0110*/ 	.word	0x00000001


	//----- nvinfo : EIATTR_CBANK_PARAM_SIZE
	.align		4
.L_39:
        /*0114*/ 	.byte	0x03, 0x19
        /*0116*/ 	.short	0x0050


	//----- nvinfo : EIATTR_PARAM_CBANK
	.align		4
        /*0118*/ 	.byte	0x04, 0x0a
        /*011a*/ 	.short	(.L_41 - .L_40)
	.align		4
.L_40:
        /*011c*/ 	.word	index@(.nv.constant0.matmul_kernel)
        /*0120*/ 	.short	0x0210
        /*0122*/ 	.short	0x0050


	//----- nvinfo : EIATTR_SW_WAR
	.align		4
.L_41:
        /*0124*/ 	.byte	0x04, 0x36
        /*0126*/ 	.short	(.L_43 - .L_42)
.L_42:
        /*0128*/ 	.word	0x00000008
.L_43:


//--------------------- .nv.callgraph             --------------------------
	.section	.nv.callgraph,"",@"SHT_CUDA_CALLGRAPH"
	.align	4
	.sectionentsize	8
	.align		4
        /*0000*/ 	.word	0x00000000
	.align		4
        /*0004*/ 	.word	0xffffffff
	.align		4
        /*0008*/ 	.word	0x00000000
	.align		4
        /*000c*/ 	.word	0xfffffffe
	.align		4
        /*0010*/ 	.word	0x00000000
	.align		4
        /*0014*/ 	.word	0xfffffffd
	.align		4
        /*0018*/ 	.word	0x00000000
	.align		4
        /*001c*/ 	.word	0xfffffffc


//--------------------- .text.matmul_kernel       --------------------------
	.section	.text.matmul_kernel,"ax",@progbits
	.align	128
        .global         matmul_kernel
        .type           matmul_kernel,@function
        .size           matmul_kernel,(.L_x_3 - matmul_kernel)
        .other          matmul_kernel,@"STO_CUDA_ENTRY STV_DEFAULT"
matmul_kernel:
.text.matmul_kernel:
[----:B------:R-:W-:Y:S08]  /*0000*/  LDC R1, c[0x0][0x28] ;  /* 0x00000a00ff017b82 */ /* 0x000ff00000000800 */
[----:B------:R-:W0:Y:S01]  /*0010*/  LDC.64 R54, c[0x0][0x228] ;  /* 0x00008a00ff367b82 */ /* 0x000e220000000a00 */
[----:B------:R-:W1:Y:S01]  /*0020*/  S2R R5, SR_CTAID.X ;  /* 0x0000000000057919 */ /* 0x000e620000002500 */
[----:B------:R-:W-:Y:S01]  /*0030*/  UMOV UR4, 0x400 ;  /* 0x0000040000047882 */ /* 0x000fe20000000000 */
[----:B------:R-:W-:Y:S01]  /*0040*/  ULDC.64 UR14, c[0x0][0x208] ;  /* 0x00008200000e7ab9 */ /* 0x000fe20000000a00 */
[----:B------:R-:W-:-:S02]  /*0050*/  CS2R R36, SRZ ;  /* 0x0000000000247805 */ /* 0x000fc4000001ff00 */
[----:B------:R-:W-:Y:S02]  /*0060*/  CS2R R38, SRZ ;  /* 0x0000000000267805 */ /* 0x000fe4000001ff00 */
[----:B------:R-:W-:Y:S02]  /*0070*/  CS2R R40, SRZ ;  /* 0x0000000000287805 */ /* 0x000fe4000001ff00 */
[----:B------:R-:W-:Y:S01]  /*0080*/  CS2R R42, SRZ ;  /* 0x00000000002a7805 */ /* 0x000fe2000001ff00 */
[----:B------:R-:W2:Y:S01]  /*0090*/  LDC R101, c[0x0][0x230] ;  /* 0x00008c00ff657b82 */ /* 0x000ea20000000800 */
[----:B------:R-:W-:Y:S02]  /*00a0*/  CS2R R48, SRZ ;  /* 0x0000000000307805 */ /* 0x000fe4000001ff00 */
[----:B------:R-:W-:Y:S02]  /*00b0*/  CS2R R50, SRZ ;  /* 0x0000000000327805 */ /* 0x000fe4000001ff00 */
[----:B------:R-:W-:-:S02]  /*00c0*/  CS2R R56, SRZ ;  /* 0x0000000000387805 */ /* 0x000fc4000001ff00 */
[----:B------:R-:W-:Y:S02]  /*00d0*/  CS2R R58, SRZ ;  /* 0x00000000003a7805 */ /* 0x000fe4000001ff00 */
[----:B------:R-:W-:Y:S02]  /*00e0*/  CS2R R64, SRZ ;  /* 0x0000000000407805 */ /* 0x000fe4000001ff00 */
[----:B------:R-:W-:Y:S02]  /*00f0*/  CS2R R66, SRZ ;  /* 0x0000000000427805 */ /* 0x000fe4000001ff00 */
[----:B------:R-:W-:Y:S01]  /*0100*/  CS2R R72, SRZ ;  /* 0x0000000000487805 */ /* 0x000fe2000001ff00 */
[----:B------:R-:W3:Y:S01]  /*0110*/  S2UR UR12, SR_CgaCtaId ;  /* 0x00000000000c79c3 */ /* 0x000ee20000008800 */
[----:B------:R-:W-:Y:S02]  /*0120*/  CS2R R74, SRZ ;  /* 0x00000000004a7805 */ /* 0x000fe4000001ff00 */
[----:B------:R-:W-:-:S02]  /*0130*/  CS2R R80, SRZ ;  /* 0x0000000000507805 */ /* 0x000fc4000001ff00 */
[----:B------:R-:W-:Y:S01]  /*0140*/  CS2R R82, SRZ ;  /* 0x0000000000527805 */ /* 0x000fe2000001ff00 */
[----:B0-----:R-:W-:-:S05]  /*0150*/  VIADD R0, R55, 0x7f ;  /* 0x0000007f37007836 */ /* 0x001fca0000000000 */
[----:B------:R-:W-:Y:S01]  /*0160*/  SHF.R.S32.HI R3, RZ, 0x1f, R0 ;  /* 0x0000001fff037819 */ /* 0x000fe20000011400 */
[----:B--2---:R-:W-:-:S03]  /*0170*/  VIADD R101, R101, 0x1f ;  /* 0x0000001f65657836 */ /* 0x004fc60000000000 */
[----:B------:R-:W-:Y:S02]  /*0180*/  LEA.HI R3, R3, R0, RZ, 0x7 ;  /* 0x0000000003037211 */ /* 0x000fe400078f38ff */
[----:B-1----:R-:W-:Y:S02]  /*0190*/  IABS R8, R5 ;  /* 0x0000000500087213 */ /* 0x002fe40000000000 */
[----:B------:R-:W-:Y:S01]  /*01a0*/  SHF.R.S32.HI R3, RZ, 0x7, R3 ;  /* 0x00000007ff037819 */ /* 0x000fe20000011403 */
[----:B---3--:R-:W-:-:S04]  /*01b0*/  ULEA UR12, UR12, UR4, 0x18 ;  /* 0x000000040c0c7291 */ /* 0x008fc8000f8ec03f */
[----:B------:R-:W-:-:S05]  /*01c0*/  IMAD.SHL.U32 R4, R3, 0x8, RZ ;  /* 0x0000000803047824 */ /* 0x000fca00078e00ff */
[-C--:B------:R-:W-:Y:S02]  /*01d0*/  IABS R7, R4.reuse ;  /* 0x0000000400077213 */ /* 0x080fe40000000000 */
[----:B------:R-:W-:Y:S02]  /*01e0*/  IABS R10, R4 ;  /* 0x00000004000a7213 */ /* 0x000fe40000000000 */
[----:B------:R-:W0:Y:S08]  /*01f0*/  I2F.RP R0, R7 ;  /* 0x0000000700007306 */ /* 0x000e300000209400 */
[----:B0-----:R-:W0:Y:S02]  /*0200*/  MUFU.RCP R0, R0 ;  /* 0x0000000000007308 */ /* 0x001e240000001000 */
[----:B0-----:R-:W-:-:S02]  /*0210*/  VIADD R2, R0, 0xffffffe ;  /* 0x0ffffffe00027836 */ /* 0x001fc40000000000 */
[----:B------:R-:W-:-:S04]  /*0220*/  IMAD.MOV R0, RZ, RZ, -R10 ;  /* 0x000000ffff007224 */ /* 0x000fc800078e0a0a */
[----:B------:R0:W1:Y:S02]  /*0230*/  F2I.FTZ.U32.TRUNC.NTZ R3, R2 ;  /* 0x0000000200037305 */ /* 0x000064000021f000 */
[----:B0-----:R-:W-:Y:S02]  /*0240*/  IMAD.MOV.U32 R2, RZ, RZ, RZ ;  /* 0x000000ffff027224 */ /* 0x001fe400078e00ff */
[----:B-1----:R-:W-:-:S04]  /*0250*/  IMAD.MOV R6, RZ, RZ, -R3 ;  /* 0x000000ffff067224 */ /* 0x002fc800078e0a03 */
[----:B------:R-:W-:Y:S02]  /*0260*/  IMAD R9, R6, R7, RZ ;  /* 0x0000000706097224 */ /* 0x000fe400078e02ff */
[----:B------:R-:W-:Y:S02]  /*0270*/  IMAD.MOV.U32 R6, RZ, RZ, R8 ;  /* 0x000000ffff067224 */ /* 0x000fe400078e0008 */
[----:B------:R-:W-:-:S06]  /*0280*/  IMAD.HI.U32 R3, R3, R9, R2 ;  /* 0x0000000903037227 */ /* 0x000fcc00078e0002 */
[----:B------:R-:W-:-:S04]  /*0290*/  IMAD.HI.U32 R3, R3, R6, RZ ;  /* 0x0000000603037227 */ /* 0x000fc800078e00ff */
[----:B------:R-:W-:-:S05]  /*02a0*/  IMAD R0, R3, R0, R6 ;  /* 0x0000000003007224 */ /* 0x000fca00078e0206 */
[----:B------:R-:W-:-:S13]  /*02b0*/  ISETP.GT.U32.AND P1, PT, R7, R0, PT ;  /* 0x000000000700720c */ /* 0x000fda0003f24070 */
[----:B------:R-:W-:Y:S02]  /*02c0*/  @!P1 IMAD.IADD R0, R0, 0x1, -R7 ;  /* 0x0000000100009824 */ /* 0x000fe400078e0a07 */
[----:B------:R-:W-:Y:S01]  /*02d0*/  @!P1 VIADD R3, R3, 0x1 ;  /* 0x0000000103039836 */ /* 0x000fe20000000000 */
[----:B------:R-:W-:Y:S02]  /*02e0*/  ISETP.NE.AND P1, PT, R4, RZ, PT ;  /* 0x000000ff0400720c */ /* 0x000fe40003f25270 */
[----:B------:R-:W-:Y:S02]  /*02f0*/  ISETP.GE.U32.AND P0, PT, R0, R7, PT ;  /* 0x000000070000720c */ /* 0x000fe40003f06070 */
[----:B------:R-:W-:-:S04]  /*0300*/  LOP3.LUT R0, R5, R4, RZ, 0x3c, !PT ;  /* 0x0000000405007212 */ /* 0x000fc800078e3cff */
[----:B------:R-:W-:Y:S01]  /*0310*/  ISETP.GE.AND P2, PT, R0, RZ, PT ;  /* 0x000000ff0000720c */ /* 0x000fe20003f46270 */
[----:B------:R-:W-:-:S06]  /*0320*/  VIADD R0, R54, 0x3f ;  /* 0x0000003f36007836 */ /* 0x000fcc0000000000 */
[----:B------:R-:W-:-:S04]  /*0330*/  @P0 VIADD R3, R3, 0x1 ;  /* 0x0000000103030836 */ /* 0x000fc80000000000 */
[----:B------:R-:W-:Y:S01]  /*0340*/  IMAD.MOV.U32 R2, RZ, RZ, R3 ;  /* 0x000000ffff027224 */ /* 0x000fe200078e0003 */
[----:B------:R-:W-:-:S03]  /*0350*/  SHF.R.S32.HI R3, RZ, 0x1f, R0 ;  /* 0x0000001fff037819 */ /* 0x000fc60000011400 */
[----:B------:R-:W-:Y:S01]  /*0360*/  @!P2 IMAD.MOV R2, RZ, RZ, -R2 ;  /* 0x000000ffff02a224 */ /* 0x000fe200078e0a02 */
[----:B------:R-:W-:Y:S02]  /*0370*/  @!P1 LOP3.LUT R2, RZ, R4, RZ, 0x33, !PT ;  /* 0x00000004ff029212 */ /* 0x000fe400078e33ff */
[----:B------:R-:W-:-:S03]  /*0380*/  LEA.HI R3, R3, R0, RZ, 0x6 ;  /* 0x0000000003037211 */ /* 0x000fc600078f30ff */
[----:B------:R-:W-:Y:S02]  /*0390*/  IMAD.SHL.U32 R6, R2, 0x8, RZ ;  /* 0x0000000802067824 */ /* 0x000fe400078e00ff */
[----:B------:R-:W-:-:S03]  /*03a0*/  IMAD.MOV R2, RZ, RZ, -R2 ;  /* 0x000000ffff027224 */ /* 0x000fc600078e0a02 */
[----:B------:R-:W-:Y:S01]  /*03b0*/  LEA.HI.SX32 R3, R3, -R6, 0x1a ;  /* 0x8000000603037211 */ /* 0x000fe200078fd2ff */
[----:B------:R-:W-:-:S03]  /*03c0*/  IMAD R4, R4, R2, R5 ;  /* 0x0000000204047224 */ /* 0x000fc600078e0205 */
[----:B------:R-:W-:Y:S02]  /*03d0*/  VIMNMX R11, R3, 0x8, PT ;  /* 0x00000008030b7848 */ /* 0x000fe40003fe0100 */
[----:B------:R-:W-:Y:S02]  /*03e0*/  IABS R9, R4 ;  /* 0x0000000400097213 */ /* 0x000fe40000000000 */
[----:B------:R-:W-:-:S04]  /*03f0*/  IABS R7, R11 ;  /* 0x0000000b00077213 */ /* 0x000fc80000000000 */
[----:B------:R-:W0:Y:S08]  /*0400*/  I2F.RP R0, R7 ;  /* 0x0000000700007306 */ /* 0x000e300000209400 */
[----:B0-----:R-:W0:Y:S02]  /*0410*/  MUFU.RCP R0, R0 ;  /* 0x0000000000007308 */ /* 0x001e240000001000 */
[----:B0-----:R-:W-:-:S06]  /*0420*/  VIADD R3, R0, 0xffffffe ;  /* 0x0ffffffe00037836 */ /* 0x001fcc0000000000 */
[----:B------:R-:W0:Y:S02]  /*0430*/  F2I.FTZ.U32.TRUNC.NTZ R3, R3 ;  /* 0x0000000300037305 */ /* 0x000e24000021f000 */
[----:B0-----:R-:W-:-:S04]  /*0440*/  IMAD.MOV R8, RZ, RZ, -R3 ;  /* 0x000000ffff087224 */ /* 0x001fc800078e0a03 */
[----:B------:R-:W-:Y:S01]  /*0450*/  IMAD.MOV.U32 R2, RZ, RZ, R8 ;  /* 0x000000ffff027224 */ /* 0x000fe200078e0008 */
[----:B------:R-:W-:-:S03]  /*0460*/  IABS R8, R11 ;  /* 0x0000000b00087213 */ /* 0x000fc60000000000 */
[----:B------:R-:W-:Y:S02]  /*0470*/  IMAD R5, R2, R7, RZ ;  /* 0x0000000702057224 */ /* 0x000fe400078e02ff */
[----:B------:R-:W-:Y:S02]  /*0480*/  IMAD.MOV.U32 R2, RZ, RZ, RZ ;  /* 0x000000ffff027224 */ /* 0x000fe400078e00ff */
[----:B------:R-:W-:Y:S02]  /*0490*/  IMAD.MOV R0, RZ, RZ, -R8 ;  /* 0x000000ffff007224 */ /* 0x000fe400078e0a08 */
[----:B------:R-:W-:-:S06]  /*04a0*/  IMAD.HI.U32 R2, R3, R5, R2 ;  /* 0x0000000503027227 */ /* 0x000fcc00078e0002 */
[----:B------:R-:W-:-:S04]  /*04b0*/  IMAD.HI.U32 R2, R2, R9, RZ ;  /* 0x0000000902027227 */ /* 0x000fc800078e00ff */
[----:B------:R-:W-:Y:S01]  /*04c0*/  IMAD R0, R2, R0, R9 ;  /* 0x0000000002007224 */ /* 0x000fe200078e0209 */
[----:B------:R-:W-:-:S04]  /*04d0*/  CS2R R8, SRZ ;  /* 0x0000000000087805 */ /* 0x000fc8000001ff00 */
[----:B------:R-:W-:-:S13]  /*04e0*/  ISETP.GT.U32.AND P1, PT, R7, R0, PT ;  /* 0x000000000700720c */ /* 0x000fda0003f24070 */
[----:B------:R-:W-:Y:S02]  /*04f0*/  @!P1 IMAD.IADD R0, R0, 0x1, -R7 ;  /* 0x0000000100009824 */ /* 0x000fe400078e0a07 */
[----:B------:R-:W-:Y:S01]  /*0500*/  @!P1 VIADD R2, R2, 0x1 ;  /* 0x0000000102029836 */ /* 0x000fe20000000000 */
[----:B------:R-:W-:Y:S02]  /*0510*/  ISETP.NE.AND P1, PT, R11, RZ, PT ;  /* 0x000000ff0b00720c */ /* 0x000fe40003f25270 */
[----:B------:R-:W-:Y:S02]  /*0520*/  ISETP.GE.U32.AND P0, PT, R0, R7, PT ;  /* 0x000000070000720c */ /* 0x000fe40003f06070 */
[----:B------:R-:W-:-:S04]  /*0530*/  LOP3.LUT R0, R4, R11, RZ, 0x3c, !PT ;  /* 0x0000000b04007212 */ /* 0x000fc800078e3cff */
[----:B------:R-:W-:-:S07]  /*0540*/  ISETP.GE.AND P2, PT, R0, RZ, PT ;  /* 0x000000ff0000720c */ /* 0x000fce0003f46270 */
[----:B------:R-:W-:Y:S01]  /*0550*/  @P0 VIADD R2, R2, 0x1 ;  /* 0x0000000102020836 */ /* 0x000fe20000000000 */
[----:B------:R-:W-:-:S03]  /*0560*/  ISETP.GE.AND P0, PT, R101, 0x20, PT ;  /* 0x000000206500780c */ /* 0x000fc60003f06270 */
[----:B------:R-:W-:-:S04]  /*0570*/  IMAD.MOV.U32 R3, RZ, RZ, R2 ;  /* 0x000000ffff037224 */ /* 0x000fc800078e0002 */
[----:B------:R-:W-:Y:S01]  /*0580*/  @!P2 IMAD.MOV R3, RZ, RZ, -R3 ;  /* 0x000000ffff03a224 */ /* 0x000fe200078e0a03 */
[----:B------:R-:W-:-:S05]  /*0590*/  @!P1 LOP3.LUT R3, RZ, R11, RZ, 0x33, !PT ;  /* 0x0000000bff039212 */ /* 0x000fca00078e33ff */
[----:B------:R-:W-:Y:S02]  /*05a0*/  IMAD.MOV R0, RZ, RZ, -R3 ;  /* 0x000000ffff007224 */ /* 0x000fe400078e0a03 */
[----:B------:R-:W-:Y:S02]  /*05b0*/  IMAD.SHL.U32 R3, R3, 0x80, RZ ;  /* 0x0000008003037824 */ /* 0x000fe400078e00ff */
[----:B------:R-:W-:Y:S01]  /*05c0*/  IMAD R0, R11, R0, R4 ;  /* 0x000000000b007224 */ /* 0x000fe200078e0204 */
[----:B------:R-:W-:-:S03]  /*05d0*/  CS2R R10, SRZ ;  /* 0x00000000000a7805 */ /* 0x000fc6000001ff00 */
[----:B------:R-:W-:Y:S02]  /*05e0*/  IMAD.IADD R4, R6, 0x1, R0 ;  /* 0x0000000106047824 */ /* 0x000fe400078e0200 */
[----:B------:R-:W0:Y:S02]  /*05f0*/  S2R R0, SR_TID.X ;  /* 0x0000000000007919 */ /* 0x000e240000002100 */
[----:B0-----:R-:W-:Y:S02]  /*0600*/  LOP3.LUT R5, R0, 0x3f, RZ, 0xc0, !PT ;  /* 0x0000003f00057812 */ /* 0x001fe400078ec0ff */
[----:B------:R-:W-:-:S03]  /*0610*/  SHF.R.U32.HI R2, RZ, 0x6, R0 ;  /* 0x00000006ff027819 */ /* 0x000fc60000011600 */
[----:B------:R-:W-:Y:S01]  /*0620*/  IMAD R4, R4, 0x40, R5 ;  /* 0x0000004004047824 */ /* 0x000fe200078e0205 */
[----:B------:R-:W-:Y:S01]  /*0630*/  SGXT.U32 R2, R2, 0x1 ;  /* 0x000000010202781a */ /* 0x000fe20000000000 */
[----:B------:R-:W-:Y:S06]  /*0640*/  @!P0 BRA `(.L_x_0) ;  /* 0x0000003c00b08947 */ /* 0x000fec0003800000 */
[----:B------:R-:W-:Y:S01]  /*0650*/  IABS R13, R54 ;  /* 0x00000036000d7213 */ /* 0x000fe20000000000 */
[----:B------:R-:W-:Y:S01]  /*0660*/  ULDC UR4, c[0x0][0x234] ;  /* 0x00008d0000047ab9 */ /* 0x000fe20000000800 */
[----:B------:R-:W-:Y:S01]  /*0670*/  IABS R6, R55 ;  /* 0x0000003700067213 */ /* 0x000fe20000000000 */
[----:B------:R-:W-:Y:S01]  /*0680*/  ULDC.64 UR6, c[0x0][0x210] ;  /* 0x0000840000067ab9 */ /* 0x000fe20000000a00 */
[----:B------:R-:W0:Y:S01]  /*0690*/  I2F.RP R12, R13 ;  /* 0x0000000d000c7306 */ /* 0x000e220000209400 */
[----:B------:R-:W-:Y:S01]  /*06a0*/  ISETP.GE.AND P1, PT, R4, RZ, PT ;  /* 0x000000ff0400720c */ /* 0x000fe20003f26270 */
[----:B------:R-:W-:Y:S01]  /*06b0*/  ULDC UR5, c[0x0][0x240] ;  /* 0x0000900000057ab9 */ /* 0x000fe20000000800 */
[----:B------:R-:W-:Y:S01]  /*06c0*/  ISETP.NE.AND P2, PT, R54, RZ, PT ;  /* 0x000000ff3600720c */ /* 0x000fe20003f45270 */
[----:B------:R-:W1:Y:S01]  /*06d0*/  LDC R90, c[0x0][0x238] ;  /* 0x00008e00ff5a7b82 */ /* 0x000e620000000800 */
[----:B------:R-:W-:Y:S01]  /*06e0*/  IMAD.SHL.U32 R5, R5, 0x2, RZ ;  /* 0x0000000205057824 */ /* 0x000fe200078e00ff */
[----:B------:R-:W-:-:S02]  /*06f0*/  LOP3.LUT R106, R2, 0x4, RZ, 0xfc, !PT ;  /* 0x00000004026a7812 */ /* 0x000fc400078efcff */
[----:B------:R-:W-:Y:S01]  /*0700*/  CS2R R74, SRZ ;  /* 0x00000000004a7805 */ /* 0x000fe2000001ff00 */
[----:B------:R-:W2:Y:S01]  /*0710*/  I2F.RP R7, R6 ;  /* 0x0000000600077306 */ /* 0x000ea20000209400 */
[C---:B------:R-:W-:Y:S02]  /*0720*/  LOP3.LUT R107, R2.reuse, 0x6, RZ, 0xfc, !PT ;  /* 0x00000006026b7812 */ /* 0x040fe400078efcff */
[----:B------:R-:W-:Y:S02]  /*0730*/  CS2R R76, SRZ ;  /* 0x00000000004c7805 */ /* 0x000fe4000001ff00 */
[C---:B------:R-:W-:Y:S02]  /*0740*/  LOP3.LUT R108, R2.reuse, 0x8, RZ, 0xfc, !PT ;  /* 0x00000008026c7812 */ /* 0x040fe400078efcff */
[----:B------:R-:W-:Y:S02]  /*0750*/  CS2R R78, SRZ ;  /* 0x00000000004e7805 */ /* 0x000fe4000001ff00 */
[----:B------:R-:W-:-:S02]  /*0760*/  LOP3.LUT R109, R2, 0xa, RZ, 0xfc, !PT ;  /* 0x0000000a026d7812 */ /* 0x000fc400078efcff */
[----:B------:R-:W-:Y:S02]  /*0770*/  CS2R R80, SRZ ;  /* 0x0000000000507805 */ /* 0x000fe4000001ff00 */
[C---:B------:R-:W-:Y:S01]  /*0780*/  LOP3.LUT R103, R2.reuse, 0xe, RZ, 0xfc, !PT ;  /* 0x0000000e02677812 */ /* 0x040fe200078efcff */
[----:B0-----:R-:W0:Y:S01]  /*0790*/  MUFU.RCP R12, R12 ;  /* 0x0000000c000c7308 */ /* 0x001e220000001000 */
[C---:B------:R-:W-:Y:S02]  /*07a0*/  LOP3.LUT R102, R2.reuse, 0x10, RZ, 0xfc, !PT ;  /* 0x0000001002667812 */ /* 0x040fe400078efcff */
[----:B------:R-:W-:Y:S02]  /*07b0*/  CS2R R82, SRZ ;  /* 0x0000000000527805 */ /* 0x000fe4000001ff00 */
[----:B------:R-:W-:Y:S02]  /*07c0*/  LOP3.LUT R100, R2, 0x14, RZ, 0xfc, !PT ;  /* 0x0000001402647812 */ /* 0x000fe400078efcff */
[----:B------:R-:W-:-:S02]  /*07d0*/  CS2R R84, SRZ ;  /* 0x0000000000547805 */ /* 0x000fc4000001ff00 */
[C---:B------:R-:W-:Y:S02]  /*07e0*/  LOP3.LUT R99, R2.reuse, 0x16, RZ, 0xfc, !PT ;  /* 0x0000001602637812 */ /* 0x040fe400078efcff */
[----:B------:R-:W-:Y:S02]  /*07f0*/  CS2R R86, SRZ ;  /* 0x0000000000567805 */ /* 0x000fe4000001ff00 */
[C---:B------:R-:W-:Y:S01]  /*0800*/  LOP3.LUT R97, R2.reuse, 0x18, RZ, 0xfc, !PT ;  /* 0x0000001802617812 */ /* 0x040fe200078efcff */
[----:B--2---:R-:W2:Y:S01]  /*0810*/  MUFU.RCP R7, R7 ;  /* 0x0000000700077308 */ /* 0x004ea20000001000 */
[C---:B------:R-:W-:Y:S01]  /*0820*/  LOP3.LUT R96, R2.reuse, 0x1a, RZ, 0xfc, !PT ;  /* 0x0000001a02607812 */ /* 0x040fe200078efcff */
[----:B------:R-:W-:Y:S01]  /*0830*/  UMOV UR8, 0x80 ;  /* 0x0000008000087882 */ /* 0x000fe20000000000 */
[----:B------:R-:W-:Y:S01]  /*0840*/  LOP3.LUT R95, R2, 0x1c, RZ, 0xfc, !PT ;  /* 0x0000001c025f7812 */ /* 0x000fe200078efcff */
[-C--:B-1----:R-:W-:Y:S01]  /*0850*/  IMAD R91, R108, R90.reuse, RZ ;  /* 0x0000005a6c5b7224 */ /* 0x082fe200078e02ff */
[----:B------:R-:W-:Y:S01]  /*0860*/  LOP3.LUT R98, R2, 0x1e, RZ, 0xfc, !PT ;  /* 0x0000001e02627812 */ /* 0x000fe200078efcff */
[-C--:B------:R-:W-:Y:S01]  /*0870*/  IMAD R88, R107, R90.reuse, RZ ;  /* 0x0000005a6b587224 */ /* 0x080fe200078e02ff */
[----:B------:R-:W-:Y:S01]  /*0880*/  LOP3.LUT R104, R0, 0x1f, RZ, 0xc0, !PT ;  /* 0x0000001f00687812 */ /* 0x000fe200078ec0ff */
[----:B------:R-:W-:Y:S01]  /*0890*/  IMAD R89, R106, R90, RZ ;  /* 0x0000005a6a597224 */ /* 0x000fe200078e02ff */
[----:B------:R-:W-:Y:S01]  /*08a0*/  LOP3.LUT R105, R2, 0x2, RZ, 0xfc, !PT ;  /* 0x0000000202697812 */ /* 0x000fe200078efcff */
[----:B0-----:R-:W-:Y:S01]  /*08b0*/  VIADD R10, R12, 0xffffffe ;  /* 0x0ffffffe0c0a7836 */ /* 0x001fe20000000000 */
[----:B------:R-:W-:Y:S01]  /*08c0*/  IABS R12, R4 ;  /* 0x00000004000c7213 */ /* 0x000fe20000000000 */
[----:B------:R-:W-:Y:S01]  /*08d0*/  UMOV UR9, 0x40000040 ;  /* 0x4000004000097882 */ /* 0x000fe20000000000 */
[----:B------:R-:W-:Y:S01]  /*08e0*/  UMOV UR10, 0xfffffffe ;  /* 0xfffffffe000a7882 */ /* 0x000fe20000000000 */
[----:B------:R0:W1:Y:S01]  /*08f0*/  F2I.FTZ.U32.TRUNC.NTZ R11, R10 ;  /* 0x0000000a000b7305 */ /* 0x000062000021f000 */
[----:B------:R-:W-:Y:S01]  /*0900*/  UMOV UR11, 0x7fffffdf ;  /* 0x7fffffdf000b7882 */ /* 0x000fe20000000000 */
[----:B------:R-:W-:Y:S01]  /*0910*/  ULDC UR13, c[0x0][0x230] ;  /* 0x00008c00000d7ab9 */ /* 0x000fe20000000800 */
[----:B--2---:R-:W-:-:S05]  /*0920*/  VIADD R8, R7, 0xffffffe ;  /* 0x0ffffffe07087836 */ /* 0x004fca0000000000 */
[----:B------:R2:W3:Y:S01]  /*0930*/  F2I.FTZ.U32.TRUNC.NTZ R9, R8 ;  /* 0x0000000800097305 */ /* 0x0004e2000021f000 */
[----:B0-----:R-:W-:Y:S02]  /*0940*/  IMAD.MOV.U32 R10, RZ, RZ, RZ ;  /* 0x000000ffff0a7224 */ /* 0x001fe400078e00ff */
[----:B-1----:R-:W-:Y:S02]  /*0950*/  IMAD.MOV R14, RZ, RZ, -R11 ;  /* 0x000000ffff0e7224 */ /* 0x002fe400078e0a0b */
[----:B--2---:R-:W-:Y:S02]  /*0960*/  IMAD.MOV.U32 R8, RZ, RZ, RZ ;  /* 0x000000ffff087224 */ /* 0x004fe400078e00ff */
[----:B------:R-:W-:Y:S01]  /*0970*/  IMAD R15, R14, R13, RZ ;  /* 0x0000000d0e0f7224 */ /* 0x000fe200078e02ff */
[----:B------:R-:W-:-:S03]  /*0980*/  SHF.R.U32.HI R14, RZ, 0x5, R0 ;  /* 0x00000005ff0e7819 */ /* 0x000fc60000011600 */
[----:B------:R-:W-:Y:S01]  /*0990*/  IMAD.HI.U32 R11, R11, R15, R10 ;  /* 0x0000000f0b0b7227 */ /* 0x000fe200078e000a */
[----:B------:R-:W-:-:S03]  /*09a0*/  SGXT.U32 R10, R14, 0x2 ;  /* 0x000000020e0a781a */ /* 0x000fc60000000000 */
[----:B---3--:R-:W-:Y:S01]  /*09b0*/  IMAD.MOV R7, RZ, RZ, -R9 ;  /* 0x000000ffff077224 */ /* 0x008fe200078e0a09 */
[----:B------:R-:W-:Y:S01]  /*09c0*/  LOP3.LUT R18, R3, R10, RZ, 0xfc, !PT ;  /* 0x0000000a03127212 */ /* 0x000fe200078efcff */
[----:B------:R-:W-:-:S03]  /*09d0*/  IMAD.HI.U32 R11, R11, R12, RZ ;  /* 0x0000000c0b0b7227 */ /* 0x000fc600078e00ff */
[C---:B------:R-:W-:Y:S01]  /*09e0*/  LOP3.LUT R14, R18.reuse, 0x78, RZ, 0xfc, !PT ;  /* 0x00000078120e7812 */ /* 0x040fe200078efcff */
[----:B------:R-:W-:Y:S01]  /*09f0*/  IMAD R7, R7, R6, RZ ;  /* 0x0000000607077224 */ /* 0x000fe200078e02ff */
[C---:B------:R-:W-:Y:S01]  /*0a00*/  LOP3.LUT R16, R18.reuse, 0x74, RZ, 0xfc, !PT ;  /* 0x0000007412107812 */ /* 0x040fe200078efcff */
[----:B------:R-:W-:Y:S01]  /*0a10*/  IMAD.MOV R11, RZ, RZ, -R11 ;  /* 0x000000ffff0b7224 */ /* 0x000fe200078e0a0b */
[----:B------:R-:W-:Y:S01]  /*0a20*/  IABS R10, R14 ;  /* 0x0000000e000a7213 */ /* 0x000fe20000000000 */
[----:B------:R-:W-:Y:S01]  /*0a30*/  IMAD.HI.U32 R9, R9, R7, R8 ;  /* 0x0000000709097227 */ /* 0x000fe200078e0008 */
[----:B------:R-:W-:Y:S02]  /*0a40*/  IABS R15, R16 ;  /* 0x00000010000f7213 */ /* 0x000fe40000000000 */
[----:B------:R-:W-:Y:S01]  /*0a50*/  LOP3.LUT R20, R18, 0x70, RZ, 0xfc, !PT ;  /* 0x0000007012147812 */ /* 0x000fe200078efcff */
[----:B------:R-:W-:Y:S01]  /*0a60*/  IMAD R12, R13, R11, R12 ;  /* 0x0000000b0d0c7224 */ /* 0x000fe200078e020c */
[----:B------:R-:W-:Y:S01]  /*0a70*/  SHF.R.S32.HI R8, RZ, 0x1f, R101 ;  /* 0x0000001fff087819 */ /* 0x000fe20000011465 */
[----:B------:R-:W-:Y:S01]  /*0a80*/  IMAD.MOV.U32 R11, RZ, RZ, R10 ;  /* 0x000000ffff0b7224 */ /* 0x000fe200078e000a */
[----:B------:R-:W-:-:S02]  /*0a90*/  IABS R17, R20 ;  /* 0x0000001400117213 */ /* 0x000fc40000000000 */
[----:B------:R-:W-:Y:S01]  /*0aa0*/  ISETP.GT.U32.AND P0, PT, R13, R12, PT ;  /* 0x0000000c0d00720c */ /* 0x000fe20003f04070 */
[C---:B------:R-:W-:Y:S01]  /*0ab0*/  IMAD.HI.U32 R7, R9.reuse, R11, RZ ;  /* 0x0000000b09077227 */ /* 0x040fe200078e00ff */
[----:B------:R-:W-:Y:S02]  /*0ac0*/  LEA.HI R101, R8, R101, RZ, 0x5 ;  /* 0x0000006508657211 */ /* 0x000fe400078f28ff */
[----:B------:R-:W-:Y:S01]  /*0ad0*/  LOP3.LUT R8, R18, 0x6c, RZ, 0xfc, !PT ;  /* 0x0000006c12087812 */ /* 0x000fe200078efcff */
[----:B------:R-:W-:Y:S01]  /*0ae0*/  IMAD.MOV R7, RZ, RZ, -R7 ;  /* 0x000000ffff077224 */ /* 0x000fe200078e0a07 */
[----:B------:R-:W-:Y:S01]  /*0af0*/  ISETP.GE.AND P3, PT, R14, RZ, PT ;  /* 0x000000ff0e00720c */ /* 0x000fe20003f66270 */
[C---:B------:R-:W-:Y:S01]  /*0b00*/  IMAD.HI.U32 R10, R9.reuse, R17, RZ ;  /* 0x00000011090a7227 */ /* 0x040fe200078e00ff */
[----:B------:R-:W-:Y:S02]  /*0b10*/  IABS R19, R8 ;  /* 0x0000000800137213 */ /* 0x000fe40000000000 */
[----:B------:R-:W-:Y:S01]  /*0b20*/  LOP3.LUT R14, R18, 0x64, RZ, 0xfc, !PT ;  /* 0x00000064120e7812 */ /* 0x000fe200078efcff */
[----:B------:R-:W-:Y:S01]  /*0b30*/  IMAD R11, R6, R7, R11 ;  /* 0x00000007060b7224 */ /* 0x000fe200078e020b */
[----:B------:R-:W-:Y:S01]  /*0b40*/  LOP3.LUT R22, R18, 0x54, RZ, 0xfc, !PT ;  /* 0x0000005412167812 */ /* 0x000fe200078efcff */
[----:B------:R-:W-:Y:S01]  /*0b50*/  IMAD.HI.U32 R7, R9, R15, RZ ;  /* 0x0000000f09077227 */ /* 0x000fe200078e00ff */
[----:B------:R-:W-:-:S02]  /*0b60*/  IABS R23, R14 ;  /* 0x0000000e00177213 */ /* 0x000fc40000000000 */
[----:B------:R-:W-:Y:S01]  /*0b70*/  IABS R31, R22 ;  /* 0x00000016001f7213 */ /* 0x000fe20000000000 */
[----:B------:R-:W-:Y:S01]  /*0b80*/  @!P0 IMAD.IADD R12, R12, 0x1, -R13 ;  /* 0x000000010c0c8824 */ /* 0x000fe200078e0a0d */
[----:B------:R-:W-:Y:S01]  /*0b90*/  ISETP.GT.U32.AND P0, PT, R6, R11, PT ;  /* 0x0000000b0600720c */ /* 0x000fe20003f04070 */
[----:B------:R-:W-:Y:S01]  /*0ba0*/  IMAD.MOV R7, RZ, RZ, -R7 ;  /* 0x000000ffff077224 */ /* 0x000fe200078e0a07 */
[----:B------:R-:W-:Y:S01]  /*0bb0*/  LOP3.LUT R24, R18, 0x50, RZ, 0xfc, !PT ;  /* 0x0000005012187812 */ /* 0x000fe200078efcff */
[----:B------:R-:W-:Y:S01]  /*0bc0*/  IMAD.MOV R10, RZ, RZ, -R10 ;  /* 0x000000ffff0a7224 */ /* 0x000fe200078e0a0a */
[----:B------:R-:W-:Y:S01]  /*0bd0*/  ISETP.GT.U32.AND P4, PT, R13, R12, PT ;  /* 0x0000000c0d00720c */ /* 0x000fe20003f84070 */
[C---:B------:R-:W-:Y:S01]  /*0be0*/  IMAD R15, R6.reuse, R7, R15 ;  /* 0x00000007060f7224 */ /* 0x040fe200078e020f */
[----:B------:R-:W-:Y:S01]  /*0bf0*/  IABS R33, R24 ;  /* 0x0000001800217213 */ /* 0x000fe20000000000 */
[----:B------:R-:W-:Y:S01]  /*0c00*/  IMAD R17, R6, R10, R17 ;  /* 0x0000000a06117224 */ /* 0x000fe200078e0211 */
[----:B------:R-:W-:-:S02]  /*0c10*/  LOP3.LUT R10, R18, 0x68, RZ, 0xfc, !PT ;  /* 0x00000068120a7812 */ /* 0x000fc400078efcff */
[C---:B------:R-:W-:Y:S02]  /*0c20*/  ISETP.GT.U32.AND P5, PT, R6.reuse, R15, PT ;  /* 0x0000000f0600720c */ /* 0x040fe40003fa4070 */
[----:B------:R-:W-:Y:S01]  /*0c30*/  ISETP.GT.U32.AND P6, PT, R6, R17, PT ;  /* 0x000000110600720c */ /* 0x000fe20003fc4070 */
[----:B------:R-:W-:Y:S01]  /*0c40*/  @!P0 IMAD.IADD R11, R11, 0x1, -R6 ;  /* 0x000000010b0b8824 */ /* 0x000fe200078e0a06 */
[----:B------:R-:W-:Y:S02]  /*0c50*/  IABS R21, R10 ;  /* 0x0000000a00157213 */ /* 0x000fe40000000000 */
[----:B------:R-:W-:Y:S01]  /*0c60*/  LOP3.LUT R26, R18, 0x10, RZ, 0xfc, !PT ;  /* 0x00000010121a7812 */ /* 0x000fe200078efcff */
[----:B------:R-:W-:Y:S01]  /*0c70*/  @!P4 IMAD.IADD R12, R12, 0x1, -R13 ;  /* 0x000000010c0cc824 */ /* 0x000fe200078e0a0d */
[----:B------:R-:W-:Y:S02]  /*0c80*/  ISETP.GT.U32.AND P0, PT, R6, R11, PT ;  /* 0x0000000b0600720c */ /* 0x000fe40003f04070 */
[----:B------:R-:W-:Y:S01]  /*0c90*/  ISETP.GE.AND P4, PT, R16, RZ, PT ;  /* 0x000000ff1000720c */ /* 0x000fe20003f86270 */
[----:B------:R-:W-:Y:S01]  /*0ca0*/  IMAD.MOV.U32 R7, RZ, RZ, R12 ;  /* 0x000000ffff077224 */ /* 0x000fe200078e000c */
[----:B------:R-:W-:Y:S01]  /*0cb0*/  LOP3.LUT R16, R18, 0x60, RZ, 0xfc, !PT ;  /* 0x0000006012107812 */ /* 0x000fe200078efcff */
[--C-:B------:R-:W-:Y:S01]  /*0cc0*/  @!P5 IMAD.IADD R15, R15, 0x1, -R6.reuse ;  /* 0x000000010f0fd824 */ /* 0x100fe200078e0a06 */
[----:B------:R-:W-:Y:S01]  /*0cd0*/  IABS R65, R26 ;  /* 0x0000001a00417213 */ /* 0x000fe20000000000 */
[----:B------:R-:W-:Y:S01]  /*0ce0*/  @!P1 IMAD.MOV R7, RZ, RZ, -R7 ;  /* 0x000000ffff079224 */ /* 0x000fe200078e0a07 */
[----:B------:R-:W-:Y:S01]  /*0cf0*/  @!P2 LOP3.LUT R7, RZ, R54, RZ, 0x33, !PT ;  /* 0x00000036ff07a212 */ /* 0x000fe200078e33ff */
[----:B------:R-:W-:Y:S01]  /*0d00*/  @!P6 IMAD.IADD R17, R17, 0x1, -R6 ;  /* 0x000000011111e824 */ /* 0x000fe200078e0a06 */
[----:B------:R-:W-:Y:S01]  /*0d10*/  ISETP.GE.AND P2, PT, R8, RZ, PT ;  /* 0x000000ff0800720c */ /* 0x000fe20003f46270 */
[----:B------:R-:W-:Y:S01]  /*0d20*/  IMAD.HI.U32 R8, R9, R19, RZ ;  /* 0x0000001309087227 */ /* 0x000fe200078e00ff */
[----:B------:R-:W-:-:S02]  /*0d30*/  ISETP.GT.U32.AND P5, PT, R6, R15, PT ;  /* 0x0000000f0600720c */ /* 0x000fc40003fa4070 */
[----:B------:R-:W-:Y:S01]  /*0d40*/  ISETP.GT.U32.AND P6, PT, R6, R17, PT ;  /* 0x000000110600720c */ /* 0x000fe20003fc4070 */
[----:B------:R-:W-:Y:S01]  /*0d50*/  IMAD.MOV R8, RZ, RZ, -R8 ;  /* 0x000000ffff087224 */ /* 0x000fe200078e0a08 */
[----:B------:R-:W-:Y:S01]  /*0d60*/  ISETP.GE.AND P1, PT, R20, RZ, PT ;  /* 0x000000ff1400720c */ /* 0x000fe20003f26270 */
[--C-:B------:R-:W-:Y:S01]  /*0d70*/  @!P0 IMAD.IADD R11, R11, 0x1, -R6.reuse ;  /* 0x000000010b0b8824 */ /* 0x100fe200078e0a06 */
[----:B------:R-:W-:Y:S01]  /*0d80*/  ISETP.GE.AND P0, PT, R10, RZ, PT ;  /* 0x000000ff0a00720c */ /* 0x000fe20003f06270 */
[----:B------:R-:W-:Y:S01]  /*0d90*/  IMAD R19, R6, R8, R19 ;  /* 0x0000000806137224 */ /* 0x000fe200078e0213 */
[----:B------:R-:W-:Y:S01]  /*0da0*/  LOP3.LUT R20, R18, 0x58, RZ, 0xfc, !PT ;  /* 0x0000005812147812 */ /* 0x000fe200078efcff */
[----:B------:R-:W-:Y:S01]  /*0db0*/  IMAD.HI.U32 R10, R9, R21, RZ ;  /* 0x00000015090a7227 */ /* 0x000fe200078e00ff */
[----:B------:R-:W-:Y:S02]  /*0dc0*/  IABS R12, R16 ;  /* 0x00000010000c7213 */ /* 0x000fe40000000000 */
[----:B------:R-:W-:Y:S01]  /*0dd0*/  IABS R27, R20 ;  /* 0x00000014001b7213 */ /* 0x000fe20000000000 */
[----:B------:R-:W-:Y:S01]  /*0de0*/  @!P5 IMAD.IADD R15, R15, 0x1, -R6 ;  /* 0x000000010f0fd824 */ /* 0x000fe200078e0a06 */
[----:B------:R-:W-:Y:S01]  /*0df0*/  ISETP.GT.U32.AND P5, PT, R6, R19, PT ;  /* 0x000000130600720c */ /* 0x000fe20003fa4070 */
[----:B------:R-:W-:Y:S01]  /*0e00*/  IMAD.MOV R10, RZ, RZ, -R10 ;  /* 0x000000ffff0a7224 */ /* 0x000fe200078e0a0a */
[C---:B------:R-:W-:Y:S01]  /*0e10*/  LOP3.LUT R28, R18.reuse, 0xc, RZ, 0xfc, !PT ;  /* 0x0000000c121c7812 */ /* 0x040fe200078efcff */
[----:B------:R-:W-:Y:S01]  /*0e20*/  IMAD.HI.U32 R8, R9, R23, RZ ;  /* 0x0000001709087227 */ /* 0x000fe200078e00ff */
[----:B------:R-:W-:-:S02]  /*0e30*/  LOP3.LUT R30, R18, 0x8, RZ, 0xfc, !PT ;  /* 0x00000008121e7812 */ /* 0x000fc400078efcff */
[----:B------:R-:W-:Y:S01]  /*0e40*/  IABS R67, R28 ;  /* 0x0000001c00437213 */ /* 0x000fe20000000000 */
[----:B------:R-:W-:Y:S01]  /*0e50*/  IMAD R21, R6, R10, R21 ;  /* 0x0000000a06157224 */ /* 0x000fe200078e0215 */
[----:B------:R-:W-:Y:S01]  /*0e60*/  IABS R69, R30 ;  /* 0x0000001e00457213 */ /* 0x000fe20000000000 */
[----:B------:R-:W-:Y:S01]  /*0e70*/  IMAD.MOV R8, RZ, RZ, -R8 ;  /* 0x000000ffff087224 */ /* 0x000fe200078e0a08 */
[----:B------:R-:W-:Y:S01]  /*0e80*/  LOP3.LUT R32, R18, 0x4, RZ, 0xfc, !PT ;  /* 0x0000000412207812 */ /* 0x000fe200078efcff */
[--C-:B------:R-:W-:Y:S01]  /*0e90*/  @!P6 IMAD.IADD R17, R17, 0x1, -R6.reuse ;  /* 0x000000011111e824 */ /* 0x100fe200078e0a06 */
[C---:B------:R-:W-:Y:S01]  /*0ea0*/  ISETP.GT.U32.AND P6, PT, R6.reuse, R21, PT ;  /* 0x000000150600720c */ /* 0x040fe20003fc4070 */
[C---:B------:R-:W-:Y:S01]  /*0eb0*/  IMAD R23, R6.reuse, R8, R23 ;  /* 0x0000000806177224 */ /* 0x040fe200078e0217 */
[----:B------:R-:W-:Y:S01]  /*0ec0*/  IABS R73, R18 ;  /* 0x0000001200497213 */ /* 0x000fe20000000000 */
[----:B------:R-:W-:Y:S01]  /*0ed0*/  @!P5 IMAD.IADD R19, R19, 0x1, -R6 ;  /* 0x000000011313d824 */ /* 0x000fe200078e0a06 */
[----:B------:R-:W-:Y:S01]  /*0ee0*/  IABS R71, R32 ;  /* 0x0000002000477213 */ /* 0x000fe20000000000 */
[----:B------:R-:W-:Y:S01]  /*0ef0*/  IMAD.MOV.U32 R13, RZ, RZ, R11 ;  /* 0x000000ffff0d7224 */ /* 0x000fe200078e000b */
[----:B------:R-:W-:Y:S01]  /*0f00*/  ISETP.GT.U32.AND P5, PT, R6, R23, PT ;  /* 0x000000170600720c */ /* 0x000fe20003fa4070 */
[----:B------:R-:W-:Y:S01]  /*0f10*/  IMAD.HI.U32 R8, R9, R12, RZ ;  /* 0x0000000c09087227 */ /* 0x000fe200078e00ff */
[----:B------:R-:W-:-:S03]  /*0f20*/  SHF.R.S32.HI R101, RZ, 0x5, R101 ;  /* 0x00000005ff657819 */ /* 0x000fc60000011465 */
[----:B------:R-:W-:Y:S01]  /*0f30*/  @!P3 IMAD.MOV R13, RZ, RZ, -R13 ;  /* 0x000000ffff0db224 */ /* 0x000fe200078e0a0d */
[----:B------:R-:W-:Y:S01]  /*0f40*/  ISETP.GT.U32.AND P3, PT, R6, R19, PT ;  /* 0x000000130600720c */ /* 0x000fe20003f64070 */
[----:B------:R-:W-:-:S04]  /*0f50*/  IMAD.HI.U32 R10, R9, R27, RZ ;  /* 0x0000001b090a7227 */ /* 0x000fc800078e00ff */
[----:B------:R-:W-:Y:S02]  /*0f60*/  IMAD.MOV R11, RZ, RZ, -R8 ;  /* 0x000000ffff0b7224 */ /* 0x000fe400078e0a08 */
[----:B------:R-:W-:Y:S01]  /*0f70*/  @!P6 IMAD.IADD R21, R21, 0x1, -R6 ;  /* 0x000000011515e824 */ /* 0x000fe200078e0a06 */
[----:B------:R-:W-:Y:S01]  /*0f80*/  ISETP.GE.AND P6, PT, R14, RZ, PT ;  /* 0x000000ff0e00720c */ /* 0x000fe20003fc6270 */
[----:B------:R-:W-:Y:S01]  /*0f90*/  IMAD.MOV R10, RZ, RZ, -R10 ;  /* 0x000000ffff0a7224 */ /* 0x000fe200078e0a0a */
[----:B------:R-:W-:Y:S01]  /*0fa0*/  LOP3.LUT R14, R18, 0x48, RZ, 0xfc, !PT ;  /* 0x00000048120e7812 */ /* 0x000fe200078efcff */
[----:B------:R-:W-:Y:S01]  /*0fb0*/  IMAD R11, R6, R11, R12 ;  /* 0x0000000b060b7224 */ /* 0x000fe200078e020c */
[----:B------:R-:W-:Y:S01]  /*0fc0*/  LOP3.LUT R12, R18, 0x4c, RZ, 0xfc, !PT ;  /* 0x0000004c120c7812 */ /* 0x000fe200078efcff */
[----:B------:R-:W-:Y:S01]  /*0fd0*/  @!P4 IMAD.MOV R15, RZ, RZ, -R15 ;  /* 0x000000ffff0fc224 */ /* 0x000fe200078e0a0f */
[C---:B------:R-:W-:Y:S01]  /*0fe0*/  ISETP.GT.U32.AND P4, PT, R6.reuse, R21, PT ;  /* 0x000000150600720c */ /* 0x040fe20003f84070 */
[----:B------:R-:W-:Y:S01]  /*0ff0*/  IMAD R27, R6, R10, R27 ;  /* 0x0000000a061b7224 */ /* 0x000fe200078e021b */
[----:B------:R-:W-:Y:S01]  /*1000*/  IABS R35, R12 ;  /* 0x0000000c00237213 */ /* 0x000fe20000000000 */
[----:B------:R-:W-:Y:S01]  /*1010*/  IMAD.HI.U32 R8, R9, R31, RZ ;  /* 0x0000001f09087227 */ /* 0x000fe200078e00ff */
[----:B------:R-:W-:-:S03]  /*1020*/  IABS R37, R14 ;  /* 0x0000000e00257213 */ /* 0x000fc60000000000 */
[--C-:B------:R-:W-:Y:S02]  /*1030*/  @!P5 IMAD.IADD R23, R23, 0x1, -R6.reuse ;  /* 0x000000011717d824 */ /* 0x100fe400078e0a06 */
[----:B------:R-:W-:Y:S01]  /*1040*/  @!P3 IMAD.IADD R19, R19, 0x1, -R6 ;  /* 0x000000011313b824 */ /* 0x000fe200078e0a06 */
[C---:B------:R-:W-:Y:S01]  /*1050*/  ISETP.GT.U32.AND P3, PT, R6.reuse, R11, PT ;  /* 0x0000000b0600720c */ /* 0x040fe20003f64070 */
[----:B------:R-:W-:Y:S01]  /*1060*/  @!P1 IMAD.MOV R17, RZ, RZ, -R17 ;  /* 0x000000ffff119224 */ /* 0x000fe200078e0a11 */
[C---:B------:R-:W-:Y:S01]  /*1070*/  ISETP.GT.U32.AND P1, PT, R6.reuse, R27, PT ;  /* 0x0000001b0600720c */ /* 0x040fe20003f24070 */
[----:B------:R-:W-:Y:S01]  /*1080*/  IMAD.MOV R8, RZ, RZ, -R8 ;  /* 0x000000ffff087224 */ /* 0x000fe200078e0a08 */
[C---:B------:R-:W-:Y:S01]  /*1090*/  ISETP.GT.U32.AND P5, PT, R6.reuse, R23, PT ;  /* 0x000000170600720c */ /* 0x040fe20003fa4070 */
[----:B------:R-:W-:Y:S02]  /*10a0*/  @!P4 IMAD.IADD R21, R21, 0x1, -R6 ;  /* 0x000000011515c824 */ /* 0x000fe400078e0a06 */
[----:B------:R-:W-:-:S02]  /*10b0*/  IMAD R31, R6, R8, R31 ;  /* 0x00000008061f7224 */ /* 0x000fc400078e021f */
[----:B------:R-:W-:-:S03]  /*10c0*/  IMAD.HI.U32 R8, R9, R33, RZ ;  /* 0x0000002109087227 */ /* 0x000fc600078e00ff */
[----:B------:R-:W-:Y:S01]  /*10d0*/  ISETP.GT.U32.AND P4, PT, R6, R31, PT ;  /* 0x0000001f0600720c */ /* 0x000fe20003f84070 */
[----:B------:R-:W-:Y:S02]  /*10e0*/  IMAD.MOV R8, RZ, RZ, -R8 ;  /* 0x000000ffff087224 */ /* 0x000fe400078e0a08 */
[--C-:B------:R-:W-:Y:S01]  /*10f0*/  @!P3 IMAD.IADD R11, R11, 0x1, -R6.reuse ;  /* 0x000000010b0bb824 */ /* 0x100fe200078e0a06 */
[----:B------:R-:W-:Y:S01]  /*1100*/  ISETP.GE.AND P3, PT, R22, RZ, PT ;  /* 0x000000ff1600720c */ /* 0x000fe20003f66270 */
[--C-:B------:R-:W-:Y:S01]  /*1110*/  @!P1 IMAD.IADD R27, R27, 0x1, -R6.reuse ;  /* 0x000000011b1b9824 */ /* 0x100fe200078e0a06 */
[----:B------:R-:W-:Y:S01]  /*1120*/  LOP3.LUT R22, R18, 0x34, RZ, 0xfc, !PT ;  /* 0x0000003412167812 */ /* 0x000fe200078efcff */
[--C-:B------:R-:W-:Y:S01]  /*1130*/  @!P5 IMAD.IADD R23, R23, 0x1, -R6.reuse ;  /* 0x000000011717d824 */ /* 0x100fe200078e0a06 */
[C---:B------:R-:W-:Y:S01]  /*1140*/  ISETP.GT.U32.AND P1, PT, R6.reuse, R11, PT ;  /* 0x0000000b0600720c */ /* 0x040fe20003f24070 */
[----:B------:R-:W-:Y:S01]  /*1150*/  IMAD R33, R6, R8, R33 ;  /* 0x0000000806217224 */ /* 0x000fe200078e0221 */
[----:B------:R-:W-:Y:S01]  /*1160*/  ISETP.GE.AND P5, PT, R20, RZ, PT ;  /* 0x000000ff1400720c */ /* 0x000fe20003fa6270 */
[----:B------:R-:W-:Y:S01]  /*1170*/  @!P0 IMAD.MOV R21, RZ, RZ, -R21 ;  /* 0x000000ffff158224 */ /* 0x000fe200078e0a15 */
[C---:B------:R-:W-:Y:S01]  /*1180*/  ISETP.GT.U32.AND P0, PT, R6.reuse, R27, PT ;  /* 0x0000001b0600720c */ /* 0x040fe20003f04070 */
[----:B------:R-:W-:Y:S01]  /*1190*/  @!P6 IMAD.MOV R23, RZ, RZ, -R23 ;  /* 0x000000ffff17e224 */ /* 0x000fe200078e0a17 */
[----:B------:R-:W-:Y:S01]  /*11a0*/  ISETP.GT.U32.AND P6, PT, R6, R33, PT ;  /* 0x000000210600720c */ /* 0x000fe20003fc4070 */
[----:B------:R-:W-:Y:S01]  /*11b0*/  @!P2 IMAD.MOV R19, RZ, RZ, -R19 ;  /* 0x000000ffff13a224 */ /* 0x000fe200078e0a13 */
[----:B------:R-:W-:Y:S01]  /*11c0*/  ISETP.GE.AND P2, PT, R16, RZ, PT ;  /* 0x000000ff1000720c */ /* 0x000fe20003f46270 */
[----:B------:R-:W-:Y:S01]  /*11d0*/  @!P4 IMAD.IADD R31, R31, 0x1, -R6 ;  /* 0x000000011f1fc824 */ /* 0x000fe200078e0a06 */
[C---:B------:R-:W-:Y:S01]  /*11e0*/  LOP3.LUT R16, R18.reuse, 0x44, RZ, 0xfc, !PT ;  /* 0x0000004412107812 */ /* 0x040fe200078efcff */
[----:B------:R-:W-:Y:S01]  /*11f0*/  IMAD.HI.U32 R8, R9, R35, RZ ;  /* 0x0000002309087227 */ /* 0x000fe200078e00ff */
[----:B------:R-:W-:-:S02]  /*1200*/  LOP3.LUT R20, R18, 0x38, RZ, 0xfc, !PT ;  /* 0x0000003812147812 */ /* 0x000fc400078efcff */
[----:B------:R-:W-:Y:S01]  /*1210*/  ISETP.GT.U32.AND P4, PT, R6, R31, PT ;  /* 0x0000001f0600720c */ /* 0x000fe20003f84070 */
[----:B------:R-:W-:Y:S01]  /*1220*/  IMAD.MOV R10, RZ, RZ, -R8 ;  /* 0x000000ffff0a7224 */ /* 0x000fe200078e0a08 */
[----:B------:R-:W-:Y:S01]  /*1230*/  IABS R43, R20 ;  /* 0x00000014002b7213 */ /* 0x000fe20000000000 */
[----:B------:R-:W-:Y:S01]  /*1240*/  IMAD.HI.U32 R8, R9, R37, RZ ;  /* 0x0000002509087227 */ /* 0x000fe200078e00ff */
[----:B------:R-:W-:-:S03]  /*1250*/  IABS R47, R22 ;  /* 0x00000016002f7213 */ /* 0x000fc60000000000 */
[--C-:B------:R-:W-:Y:S01]  /*1260*/  @!P1 IMAD.IADD R11, R11, 0x1, -R6.reuse ;  /* 0x000000010b0b9824 */ /* 0x100fe200078e0a06 */
[----:B------:R-:W-:Y:S01]  /*1270*/  ISETP.GE.AND P1, PT, R24, RZ, PT ;  /* 0x000000ff1800720c */ /* 0x000fe20003f26270 */
[----:B------:R-:W-:Y:S01]  /*1280*/  @!P0 IMAD.IADD R27, R27, 0x1, -R6 ;  /* 0x000000011b1b8824 */ /* 0x000fe200078e0a06 */
[----:B------:R-:W-:Y:S01]  /*1290*/  ISETP.GE.AND P0, PT, R12, RZ, PT ;  /* 0x000000ff0c00720c */ /* 0x000fe20003f06270 */
[----:B------:R-:W-:Y:S02]  /*12a0*/  IMAD.MOV R8, RZ, RZ, -R8 ;  /* 0x000000ffff087224 */ /* 0x000fe400078e0a08 */
[----:B------:R-:W-:Y:S01]  /*12b0*/  IMAD R35, R6, R10, R35 ;  /* 0x0000000a06237224 */ /* 0x000fe200078e0223 */
[----:B------:R-:W-:Y:S01]  /*12c0*/  IABS R10, R16 ;  /* 0x00000010000a7213 */ /* 0x000fe20000000000 */
[----:B------:R-:W-:Y:S01]  /*12d0*/  @!P6 IMAD.IADD R33, R33, 0x1, -R6 ;  /* 0x000000012121e824 */ /* 0x000fe200078e0a06 */
[----:B------:R-:W-:Y:S01]  /*12e0*/  ISETP.GE.AND P6, PT, R14, RZ, PT ;  /* 0x000000ff0e00720c */ /* 0x000fe20003fc6270 */
[----:B------:R-:W-:Y:S01]  /*12f0*/  IMAD.MOV.U32 R25, RZ, RZ, R11 ;  /* 0x000000ffff197224 */ /* 0x000fe200078e000b */
[----:B------:R-:W-:Y:S01]  /*1300*/  LOP3.LUT R14, R18, 0x40, RZ, 0xfc, !PT ;  /* 0x00000040120e7812 */ /* 0x000fe200078efcff */
[----:B------:R-:W-:-:S02]  /*1310*/  IMAD R37, R6, R8, R37 ;  /* 0x0000000806257224 */ /* 0x000fc400078e0225 */
[----:B------:R-:W-:Y:S01]  /*1320*/  IMAD.MOV.U32 R29, RZ, RZ, R27 ;  /* 0x000000ffff1d7224 */ /* 0x000fe200078e001b */
[----:B------:R-:W-:Y:S01]  /*1330*/  IABS R12, R14 ;  /* 0x0000000e000c7213 */ /* 0x000fe20000000000 */
[----:B------:R-:W-:Y:S01]  /*1340*/  @!P2 IMAD.MOV R25, RZ, RZ, -R25 ;  /* 0x000000ffff19a224 */ /* 0x000fe200078e0a19 */
[----:B------:R-:W-:Y:S01]  /*1350*/  ISETP.GT.U32.AND P2, PT, R6, R33, PT ;  /* 0x000000210600720c */ /* 0x000fe20003f44070 */
[----:B------:R-:W-:-:S04]  /*1360*/  IMAD.HI.U32 R8, R9, R10, RZ ;  /* 0x0000000a09087227 */ /* 0x000fc800078e00ff */
[----:B------:R-:W-:Y:S01]  /*1370*/  @!P5 IMAD.MOV R29, RZ, RZ, -R29 ;  /* 0x000000ffff1dd224 */ /* 0x000fe200078e0a1d */
[C---:B------:R-:W-:Y:S01]  /*1380*/  ISETP.GT.U32.AND P5, PT, R6.reuse, R37, PT ;  /* 0x000000250600720c */ /* 0x040fe20003fa4070 */
[----:B------:R-:W-:Y:S01]  /*1390*/  @!P4 IMAD.IADD R31, R31, 0x1, -R6 ;  /* 0x000000011f1fc824 */ /* 0x000fe200078e0a06 */
[C---:B------:R-:W-:Y:S01]  /*13a0*/  ISETP.GT.U32.AND P4, PT, R6.reuse, R35, PT ;  /* 0x000000230600720c */ /* 0x040fe20003f84070 */
[----:B------:R-:W-:Y:S02]  /*13b0*/  IMAD.MOV R11, RZ, RZ, -R8 ;  /* 0x000000ffff0b7224 */ /* 0x000fe400078e0a08 */
[----:B------:R-:W-:Y:S02]  /*13c0*/  IMAD.MOV.U32 R27, RZ, RZ, R12 ;  /* 0x000000ffff1b7224 */ /* 0x000fe400078e000c */
[----:B------:R-:W-:Y:S02]  /*13d0*/  IMAD R11, R6, R11, R10 ;  /* 0x0000000b060b7224 */ /* 0x000fe400078e020a */
[----:B------:R-:W-:-:S02]  /*13e0*/  @!P2 IMAD.IADD R33, R33, 0x1, -R6 ;  /* 0x000000012121a824 */ /* 0x000fc400078e0a06 */
[----:B------:R-:W-:Y:S01]  /*13f0*/  IMAD.HI.U32 R8, R9, R27, RZ ;  /* 0x0000001b09087227 */ /* 0x000fe200078e00ff */
[----:B------:R-:W-:-:S03]  /*1400*/  ISETP.GT.U32.AND P2, PT, R6, R11, PT ;  /* 0x0000000b0600720c */ /* 0x000fc60003f44070 */
[--C-:B------:R-:W-:Y:S02]  /*1410*/  @!P5 IMAD.IADD R37, R37, 0x1, -R6.reuse ;  /* 0x000000012525d824 */ /* 0x100fe400078e0a06 */
[----:B------:R-:W-:Y:S02]  /*1420*/  @!P4 IMAD.IADD R35, R35, 0x1, -R6 ;  /* 0x000000012323c824 */ /* 0x000fe400078e0a06 */
[----:B------:R-:W-:Y:S01]  /*1430*/  IMAD.HI.U32 R10, R9, R43, RZ ;  /* 0x0000002b090a7227 */ /* 0x000fe200078e00ff */
[C---:B------:R-:W-:Y:S02]  /*1440*/  ISETP.GT.U32.AND P5, PT, R6.reuse, R37, PT ;  /* 0x000000250600720c */ /* 0x040fe40003fa4070 */
[----:B------:R-:W-:Y:S01]  /*1450*/  ISETP.GT.U32.AND P4, PT, R6, R35, PT ;  /* 0x000000230600720c */ /* 0x000fe20003f84070 */
[----:B------:R-:W-:Y:S02]  /*1460*/  IMAD.MOV R12, RZ, RZ, -R8 ;  /* 0x000000ffff0c7224 */ /* 0x000fe400078e0a08 */
[----:B------:R-:W-:-:S02]  /*1470*/  IMAD.MOV R10, RZ, RZ, -R10 ;  /* 0x000000ffff0a7224 */ /* 0x000fc400078e0a0a */
[----:B------:R-:W-:Y:S01]  /*1480*/  IMAD R27, R6, R12, R27 ;  /* 0x0000000c061b7224 */ /* 0x000fe200078e021b */
[----:B------:R-:W-:Y:S01]  /*1490*/  LOP3.LUT R12, R18, 0x2c, RZ, 0xfc, !PT ;  /* 0x0000002c120c7812 */ /* 0x000fe200078efcff */
[--C-:B------:R-:W-:Y:S02]  /*14a0*/  @!P2 IMAD.IADD R11, R11, 0x1, -R6.reuse ;  /* 0x000000010b0ba824 */ /* 0x100fe400078e0a06 */
[C---:B------:R-:W-:Y:S01]  /*14b0*/  IMAD R43, R6.reuse, R10, R43 ;  /* 0x0000000a062b7224 */ /* 0x040fe200078e022b */
[----:B------:R-:W-:Y:S01]  /*14c0*/  IABS R10, R12 ;  /* 0x0000000c000a7213 */ /* 0x000fe20000000000 */
[----:B------:R-:W-:Y:S01]  /*14d0*/  @!P1 IMAD.MOV R33, RZ, RZ, -R33 ;  /* 0x000000ffff219224 */ /* 0x000fe200078e0a21 */
[C---:B------:R-:W-:Y:S01]  /*14e0*/  ISETP.GT.U32.AND P1, PT, R6.reuse, R27, PT ;  /* 0x0000001b0600720c */ /* 0x040fe20003f24070 */
[--C-:B------:R-:W-:Y:S01]  /*14f0*/  @!P5 IMAD.IADD R37, R37, 0x1, -R6.reuse ;  /* 0x000000012525d824 */ /* 0x100fe200078e0a06 */
[C---:B------:R-:W-:Y:S01]  /*1500*/  ISETP.GT.U32.AND P2, PT, R6.reuse, R11, PT ;  /* 0x0000000b0600720c */ /* 0x040fe20003f44070 */
[----:B------:R-:W-:Y:S01]  /*1510*/  @!P4 IMAD.IADD R35, R35, 0x1, -R6 ;  /* 0x000000012323c824 */ /* 0x000fe200078e0a06 */
[----:B------:R-:W-:Y:S01]  /*1520*/  ISETP.GT.U32.AND P5, PT, R6, R43, PT ;  /* 0x0000002b0600720c */ /* 0x000fe20003fa4070 */
[----:B------:R-:W-:Y:S01]  /*1530*/  IMAD.HI.U32 R8, R9, R47, RZ ;  /* 0x0000002f09087227 */ /* 0x000fe200078e00ff */
[----:B------:R-:W-:-:S02]  /*1540*/  ISETP.GE.AND P4, PT, R14, RZ, PT ;  /* 0x000000ff0e00720c */ /* 0x000fc40003f86270 */
[----:B------:R-:W-:Y:S01]  /*1550*/  LOP3.LUT R14, R18, 0x30, RZ, 0xfc, !PT ;  /* 0x00000030120e7812 */ /* 0x000fe200078efcff */
[----:B------:R-:W-:Y:S01]  /*1560*/  @!P3 IMAD.MOV R31, RZ, RZ, -R31 ;  /* 0x000000ffff1fb224 */ /* 0x000fe200078e0a1f */
[----:B------:R-:W-:Y:S01]  /*1570*/  ISETP.GE.AND P3, PT, R16, RZ, PT ;  /* 0x000000ff1000720c */ /* 0x000fe20003f66270 */
[----:B------:R-:W-:Y:S01]  /*1580*/  IMAD.MOV R8, RZ, RZ, -R8 ;  /* 0x000000ffff087224 */ /* 0x000fe200078e0a08 */
[----:B------:R-:W-:Y:S01]  /*1590*/  IABS R49, R14 ;  /* 0x0000000e00317213 */ /* 0x000fe20000000000 */
[--C-:B------:R-:W-:Y:S01]  /*15a0*/  @!P1 IMAD.IADD R27, R27, 0x1, -R6.reuse ;  /* 0x000000011b1b9824 */ /* 0x100fe200078e0a06 */
[----:B------:R-:W-:Y:S01]  /*15b0*/  ISETP.GE.AND P1, PT, R14, RZ, PT ;  /* 0x000000ff0e00720c */ /* 0x000fe20003f26270 */
[----:B------:R-:W-:Y:S01]  /*15c0*/  IMAD R47, R6, R8, R47 ;  /* 0x00000008062f7224 */ /* 0x000fe200078e022f */
[C---:B------:R-:W-:Y:S01]  /*15d0*/  LOP3.LUT R14, R18.reuse, 0x28, RZ, 0xfc, !PT ;  /* 0x00000028120e7812 */ /* 0x040fe200078efcff */
[----:B------:R-:W-:Y:S01]  /*15e0*/  @!P2 IMAD.IADD R11, R11, 0x1, -R6 ;  /* 0x000000010b0ba824 */ /* 0x000fe200078e0a06 */
[----:B------:R-:W-:Y:S01]  /*15f0*/  LOP3.LUT R16, R18, 0x24, RZ, 0xfc, !PT ;  /* 0x0000002412107812 */ /* 0x000fe200078efcff */
[----:B------:R-:W-:Y:S01]  /*1600*/  IMAD.HI.U32 R8, R9, R49, RZ ;  /* 0x0000003109087227 */ /* 0x000fe200078e00ff */
[----:B------:R-:W-:-:S02]  /*1610*/  IABS R53, R14 ;  /* 0x0000000e00357213 */ /* 0x000fc40000000000 */
[----:B------:R-:W-:Y:S01]  /*1620*/  ISETP.GE.AND P2, PT, R22, RZ, PT ;  /* 0x000000ff1600720c */ /* 0x000fe20003f46270 */
[----:B------:R-:W-:Y:S01]  /*1630*/  @!P5 IMAD.IADD R43, R43, 0x1, -R6 ;  /* 0x000000012b2bd824 */ /* 0x000fe200078e0a06 */
[C---:B------:R-:W-:Y:S01]  /*1640*/  ISETP.GT.U32.AND P5, PT, R6.reuse, R27, PT ;  /* 0x0000001b0600720c */ /* 0x040fe20003fa4070 */
[----:B------:R-:W-:Y:S01]  /*1650*/  IMAD.MOV.U32 R39, RZ, RZ, R11 ;  /* 0x000000ffff277224 */ /* 0x000fe200078e000b */
[----:B------:R-:W-:Y:S01]  /*1660*/  IABS R57, R16 ;  /* 0x0000001000397213 */ /* 0x000fe20000000000 */
[----:B------:R-:W-:Y:S02]  /*1670*/  IMAD.MOV R8, RZ, RZ, -R8 ;  /* 0x000000ffff087224 */ /* 0x000fe400078e0a08 */
[----:B------:R-:W-:Y:S01]  /*1680*/  @!P3 IMAD.MOV R39, RZ, RZ, -R39 ;  /* 0x000000ffff27b224 */ /* 0x000fe200078e0a27 */
[C---:B------:R-:W-:Y:S01]  /*1690*/  ISETP.GT.U32.AND P3, PT, R6.reuse, R43, PT ;  /* 0x0000002b0600720c */ /* 0x040fe20003f64070 */
[----:B------:R-:W-:Y:S01]  /*16a0*/  @!P6 IMAD.MOV R37, RZ, RZ, -R37 ;  /* 0x000000ffff25e224 */ /* 0x000fe200078e0a25 */
[C---:B------:R-:W-:Y:S01]  /*16b0*/  ISETP.GT.U32.AND P6, PT, R6.reuse, R47, PT ;  /* 0x0000002f0600720c */ /* 0x040fe20003fc4070 */
[----:B------:R-:W-:-:S02]  /*16c0*/  IMAD R49, R6, R8, R49 ;  /* 0x0000000806317224 */ /* 0x000fc400078e0231 */
[----:B------:R-:W-:-:S04]  /*16d0*/  IMAD.HI.U32 R8, R9, R10, RZ ;  /* 0x0000000a09087227 */ /* 0x000fc800078e00ff */
[----:B------:R-:W-:Y:S02]  /*16e0*/  IMAD.MOV R11, RZ, RZ, -R8 ;  /* 0x000000ffff0b7224 */ /* 0x000fe400078e0a08 */
[----:B------:R-:W-:Y:S01]  /*16f0*/  @!P5 IMAD.IADD R27, R27, 0x1, -R6 ;  /* 0x000000011b1bd824 */ /* 0x000fe200078e0a06 */
[C---:B------:R-:W-:Y:S01]  /*1700*/  ISETP.GT.U32.AND P5, PT, R6.reuse, R49, PT ;  /* 0x000000310600720c */ /* 0x040fe20003fa4070 */
[C---:B------:R-:W-:Y:S02]  /*1710*/  IMAD R11, R6.reuse, R11, R10 ;  /* 0x0000000b060b7224 */ /* 0x040fe400078e020a */
[--C-:B------:R-:W-:Y:S02]  /*1720*/  @!P3 IMAD.IADD R43, R43, 0x1, -R6.reuse ;  /* 0x000000012b2bb824 */ /* 0x100fe400078e0a06 */
[----:B------:R-:W-:Y:S01]  /*1730*/  @!P6 IMAD.IADD R47, R47, 0x1, -R6 ;  /* 0x000000012f2fe824 */ /* 0x000fe200078e0a06 */
[----:B------:R-:W-:Y:S01]  /*1740*/  ISETP.GT.U32.AND P3, PT, R6, R11, PT ;  /* 0x0000000b0600720c */ /* 0x000fe20003f64070 */
[----:B------:R-:W-:Y:S01]  /*1750*/  @!P0 IMAD.MOV R35, RZ, RZ, -R35 ;  /* 0x000000ffff238224 */ /* 0x000fe200078e0a23 */
[----:B------:R-:W-:Y:S01]  /*1760*/  ISETP.GE.AND P0, PT, R20, RZ, PT ;  /* 0x000000ff1400720c */ /* 0x000fe20003f06270 */
[----:B------:R-:W-:Y:S01]  /*1770*/  IMAD.MOV.U32 R41, RZ, RZ, R27 ;  /* 0x000000ffff297224 */ /* 0x000fe200078e001b */
[----:B------:R-:W-:Y:S01]  /*1780*/  ISETP.GT.U32.AND P6, PT, R6, R47, PT ;  /* 0x0000002f0600720c */ /* 0x000fe20003fc4070 */
[----:B------:R-:W-:Y:S01]  /*1790*/  IMAD.HI.U32 R8, R9, R53, RZ ;  /* 0x0000003509087227 */ /* 0x000fe200078e00ff */
[----:B------:R-:W-:-:S03]  /*17a0*/  LOP3.LUT R20, R18, 0x20, RZ, 0xfc, !PT ;  /* 0x0000002012147812 */ /* 0x000fc600078efcff */
[----:B------:R-:W-:Y:S01]  /*17b0*/  @!P5 IMAD.IADD R49, R49, 0x1, -R6 ;  /* 0x000000013131d824 */ /* 0x000fe200078e0a06 */
[----:B------:R-:W-:Y:S01]  /*17c0*/  IABS R59, R20 ;  /* 0x00000014003b7213 */ /* 0x000fe20000000000 */
[----:B------:R-:W-:Y:S01]  /*17d0*/  @!P4 IMAD.MOV R41, RZ, RZ, -R41 ;  /* 0x000000ffff29c224 */ /* 0x000fe200078e0a29 */
[----:B------:R-:W-:Y:S01]  /*17e0*/  ISETP.GE.AND P5, PT, R14, RZ, PT ;  /* 0x000000ff0e00720c */ /* 0x000fe20003fa6270 */
[----:B------:R-:W-:Y:S01]  /*17f0*/  IMAD.MOV R10, RZ, RZ, -R8 ;  /* 0x000000ffff0a7224 */ /* 0x000fe200078e0a08 */
[----:B------:R-:W-:Y:S01]  /*1800*/  ISETP.GT.U32.AND P4, PT, R6, R49, PT ;  /* 0x000000310600720c */ /* 0x000fe20003f84070 */
[----:B------:R-:W-:Y:S01]  /*1810*/  @!P3 IMAD.IADD R11, R11, 0x1, -R6 ;  /* 0x000000010b0bb824 */ /* 0x000fe200078e0a06 */
[----:B------:R-:W-:Y:S01]  /*1820*/  LOP3.LUT R14, R18, 0x14, RZ, 0xfc, !PT ;  /* 0x00000014120e7812 */ /* 0x000fe200078efcff */
[----:B------:R-:W-:-:S03]  /*1830*/  IMAD.HI.U32 R8, R9, R57, RZ ;  /* 0x0000003909087227 */ /* 0x000fc600078e00ff */
[----:B------:R-:W-:Y:S01]  /*1840*/  ISETP.GT.U32.AND P3, PT, R6, R11, PT ;  /* 0x0000000b0600720c */ /* 0x000fe20003f64070 */
[----:B------:R-:W-:Y:S01]  /*1850*/  @!P6 IMAD.IADD R47, R47, 0x1, -R6 ;  /* 0x000000012f2fe824 */ /* 0x000fe200078e0a06 */
[----:B------:R-:W-:Y:S01]  /*1860*/  ISETP.GE.AND P6, PT, R12, RZ, PT ;  /* 0x000000ff0c00720c */ /* 0x000fe20003fc6270 */
[----:B------:R-:W-:Y:S01]  /*1870*/  IMAD R53, R6, R10, R53 ;  /* 0x0000000a06357224 */ /* 0x000fe200078e0235 */
[----:B------:R-:W-:Y:S01]  /*1880*/  LOP3.LUT R12, R18, 0x18, RZ, 0xfc, !PT ;  /* 0x00000018120c7812 */ /* 0x000fe200078efcff */
[----:B------:R-:W-:Y:S01]  /*1890*/  IMAD.MOV R8, RZ, RZ, -R8 ;  /* 0x000000ffff087224 */ /* 0x000fe200078e0a08 */
[----:B------:R-:W-:Y:S01]  /*18a0*/  IABS R63, R14 ;  /* 0x0000000e003f7213 */ /* 0x000fe20000000000 */
[----:B------:R-:W-:Y:S01]  /*18b0*/  IMAD.HI.U32 R10, R9, R59, RZ ;  /* 0x0000003b090a7227 */ /* 0x000fe200078e00ff */
[----:B------:R-:W-:-:S03]  /*18c0*/  IABS R61, R12 ;  /* 0x0000000c003d7213 */ /* 0x000fc60000000000 */
[C---:B------:R-:W-:Y:S02]  /*18d0*/  IMAD R57, R6.reuse, R8, R57 ;  /* 0x0000000806397224 */ /* 0x040fe400078e0239 */
[----:B------:R-:W-:Y:S01]  /*18e0*/  @!P2 IMAD.MOV R47, RZ, RZ, -R47 ;  /* 0x000000ffff2fa224 */ /* 0x000fe200078e0a2f */
[C---:B------:R-:W-:Y:S01]  /*18f0*/  ISETP.GT.U32.AND P2, PT, R6.reuse, R53, PT ;  /* 0x000000350600720c */ /* 0x040fe20003f44070 */
[----:B------:R-:W-:Y:S02]  /*1900*/  IMAD.MOV R10, RZ, RZ, -R10 ;  /* 0x000000ffff0a7224 */ /* 0x000fe400078e0a0a */
[--C-:B------:R-:W-:Y:S01]  /*1910*/  @!P4 IMAD.IADD R49, R49, 0x1, -R6.reuse ;  /* 0x000000013131c824 */ /* 0x100fe200078e0a06 */
[C---:B------:R-:W-:Y:S01]  /*1920*/  ISETP.GT.U32.AND P4, PT, R6.reuse, R57, PT ;  /* 0x000000390600720c */ /* 0x040fe20003f84070 */
[----:B------:R-:W-:Y:S02]  /*1930*/  IMAD R59, R6, R10, R59 ;  /* 0x0000000a063b7224 */ /* 0x000fe400078e023b */
[----:B------:R-:W-:-:S02]  /*1940*/  @!P3 IMAD.IADD R11, R11, 0x1, -R6 ;  /* 0x000000010b0bb824 */ /* 0x000fc400078e0a06 */
[----:B------:R-:W-:Y:S01]  /*1950*/  IMAD.HI.U32 R8, R9, R61, RZ ;  /* 0x0000003d09087227 */ /* 0x000fe200078e00ff */
[----:B------:R-:W-:-:S03]  /*1960*/  ISETP.GT.U32.AND P3, PT, R6, R59, PT ;  /* 0x0000003b0600720c */ /* 0x000fc60003f64070 */
[----:B------:R-:W-:Y:S01]  /*1970*/  @!P2 IMAD.IADD R53, R53, 0x1, -R6 ;  /* 0x000000013535a824 */ /* 0x000fe200078e0a06 */
[----:B------:R-:W-:Y:S01]  /*1980*/  ISETP.GE.AND P2, PT, R20, RZ, PT ;  /* 0x000000ff1400720c */ /* 0x000fe20003f46270 */
[----:B------:R-:W-:Y:S02]  /*1990*/  IMAD.MOV R10, RZ, RZ, -R8 ;  /* 0x000000ffff0a7224 */ /* 0x000fe400078e0a08 */
[--C-:B------:R-:W-:Y:S01]  /*19a0*/  @!P4 IMAD.IADD R57, R57, 0x1, -R6.reuse ;  /* 0x000000013939c824 */ /* 0x100fe200078e0a06 */
[C---:B------:R-:W-:Y:S01]  /*19b0*/  ISETP.GT.U32.AND P4, PT, R6.reuse, R53, PT ;  /* 0x000000350600720c */ /* 0x040fe20003f84070 */
[----:B------:R-:W-:Y:S02]  /*19c0*/  @!P1 IMAD.MOV R49, RZ, RZ, -R49 ;  /* 0x000000ffff319224 */ /* 0x000fe400078e0a31 */
[C---:B------:R-:W-:Y:S02]  /*19d0*/  IMAD R61, R6.reuse, R10, R61 ;  /* 0x0000000a063d7224 */ /* 0x040fe400078e023d */
[----:B------:R-:W-:Y:S01]  /*19e0*/  @!P3 IMAD.IADD R59, R59, 0x1, -R6 ;  /* 0x000000013b3bb824 */ /* 0x000fe200078e0a06 */
[----:B------:R-:W-:Y:S01]  /*19f0*/  ISETP.GT.U32.AND P3, PT, R6, R57, PT ;  /* 0x000000390600720c */ /* 0x000fe20003f64070 */
[----:B------:R-:W-:-:S03]  /*1a00*/  IMAD.HI.U32 R8, R9, R63, RZ ;  /* 0x0000003f09087227 */ /* 0x000fc600078e00ff */
[C---:B------:R-:W-:Y:S01]  /*1a10*/  ISETP.GT.U32.AND P1, PT, R6.reuse, R59, PT ;  /* 0x0000003b0600720c */ /* 0x040fe20003f24070 */
[----:B------:R-:W-:Y:S02]  /*1a20*/  IMAD.MOV R8, RZ, RZ, -R8 ;  /* 0x000000ffff087224 */ /* 0x000fe400078e0a08 */
[----:B------:R-:W-:Y:S01]  /*1a30*/  @!P4 IMAD.IADD R53, R53, 0x1, -R6 ;  /* 0x000000013535c824 */ /* 0x000fe200078e0a06 */
[C---:B------:R-:W-:Y:S01]  /*1a40*/  ISETP.GT.U32.AND P4, PT, R6.reuse, R61, PT ;  /* 0x0000003d0600720c */ /* 0x040fe20003f84070 */
[----:B------:R-:W-:Y:S02]  /*1a50*/  IMAD R63, R6, R8, R63 ;  /* 0x00000008063f7224 */ /* 0x000fe400078e023f */
[----:B------:R-:W-:-:S04]  /*1a60*/  IMAD.HI.U32 R10, R9, R65, RZ ;  /* 0x00000041090a7227 */ /* 0x000fc800078e00ff */
[----:B------:R-:W-:Y:S02]  /*1a70*/  IMAD.MOV R10, RZ, RZ, -R10 ;  /* 0x000000ffff0a7224 */ /* 0x000fe400078e0a0a */
[--C-:B------:R-:W-:Y:S01]  /*1a80*/  @!P1 IMAD.IADD R59, R59, 0x1, -R6.reuse ;  /* 0x000000013b3b9824 */ /* 0x100fe200078e0a06 */
[----:B------:R-:W-:Y:S01]  /*1a90*/  ISETP.GT.U32.AND P1, PT, R6, R63, PT ;  /* 0x0000003f0600720c */ /* 0x000fe20003f24070 */
[--C-:B------:R-:W-:Y:S01]  /*1aa0*/  @!P3 IMAD.IADD R57, R57, 0x1, -R6.reuse ;  /* 0x000000013939b824 */ /* 0x100fe200078e0a06 */
[----:B------:R-:W-:Y:S01]  /*1ab0*/  ISETP.GE.AND P3, PT, R14, RZ, PT ;  /* 0x000000ff0e00720c */ /* 0x000fe20003f66270 */
[----:B------:R-:W-:Y:S01]  /*1ac0*/  @!P4 IMAD.IADD R61, R61, 0x1, -R6 ;  /* 0x000000013d3dc824 */ /* 0x000fe200078e0a06 */
[----:B------:R-:W-:Y:S01]  /*1ad0*/  LEA.HI R14, R0, R3, RZ, 0x1b ;  /* 0x00000003000e7211 */ /* 0x000fe200078fd8ff */
[C---:B------:R-:W-:Y:S02]  /*1ae0*/  IMAD R65, R6.reuse, R10, R65 ;  /* 0x0000000a06417224 */ /* 0x040fe400078e0241 */
[----:B------:R-:W-:Y:S01]  /*1af0*/  IMAD.HI.U32 R10, R9, R67, RZ ;  /* 0x00000043090a7227 */ /* 0x000fe200078e00ff */
[----:B------:R-:W-:-:S03]  /*1b00*/  ISETP.GT.U32.AND P4, PT, R6, R61, PT ;  /* 0x0000003d0600720c */ /* 0x000fc60003f84070 */
[----:B------:R-:W-:Y:S02]  /*1b10*/  IMAD.MOV.U32 R51, RZ, RZ, R11 ;  /* 0x000000ffff337224 */ /* 0x000fe400078e000b */
[----:B------:R-:W-:Y:S02]  /*1b20*/  @!P1 IMAD.IADD R63, R63, 0x1, -R6 ;  /* 0x000000013f3f9824 */ /* 0x000fe400078e0a06 */
[----:B------:R-:W-:Y:S02]  /*1b30*/  VIADD R20, R14, 0x7c ;  /* 0x0000007c0e147836 */ /* 0x000fe40000000000 */
[----:B------:R-:W-:Y:S01]  /*1b40*/  IMAD.MOV R10, RZ, RZ, -R10 ;  /* 0x000000ffff0a7224 */ /* 0x000fe200078e0a0a */
[----:B------:R-:W-:Y:S01]  /*1b50*/  ISETP.GT.U32.AND P1, PT, R6, R63, PT ;  /* 0x0000003f0600720c */ /* 0x000fe20003f24070 */
[----:B------:R-:W-:-:S04]  /*1b60*/  IMAD.HI.U32 R11, R9, R69, RZ ;  /* 0x00000045090b7227 */ /* 0x000fc800078e00ff */
[--C-:B------:R-:W-:Y:S01]  /*1b70*/  @!P4 IMAD.IADD R61, R61, 0x1, -R6.reuse ;  /* 0x000000013d3dc824 */ /* 0x100fe200078e0a06 */
[----:B------:R-:W-:Y:S01]  /*1b80*/  ISETP.GT.U32.AND P4, PT, R6, R65, PT ;  /* 0x000000410600720c */ /* 0x000fe20003f84070 */
[----:B------:R-:W-:Y:S01]  /*1b90*/  @!P6 IMAD.MOV R51, RZ, RZ, -R51 ;  /* 0x000000ffff33e224 */ /* 0x000fe200078e0a33 */
[----:B------:R-:W-:Y:S01]  /*1ba0*/  ISETP.GE.AND P6, PT, R12, RZ, PT ;  /* 0x000000ff0c00720c */ /* 0x000fe20003fc6270 */
[----:B------:R-:W-:Y:S01]  /*1bb0*/  IMAD R67, R6, R10, R67 ;  /* 0x0000000a06437224 */ /* 0x000fe200078e0243 */
[----:B------:R-:W-:Y:S01]  /*1bc0*/  IABS R12, R20 ;  /* 0x00000014000c7213 */ /* 0x000fe20000000000 */
[----:B------:R-:W-:Y:S02]  /*1bd0*/  VIADD R22, R14, 0x5c ;  /* 0x0000005c0e167836 */ /* 0x000fe40000000000 */
[----:B------:R-:W-:Y:S02]  /*1be0*/  IMAD.MOV R11, RZ, RZ, -R11 ;  /* 0x000000ffff0b7224 */ /* 0x000fe400078e0a0b */
[----:B------:R-:W-:Y:S01]  /*1bf0*/  @!P1 IMAD.IADD R63, R63, 0x1, -R6 ;  /* 0x000000013f3f9824 */ /* 0x000fe200078e0a06 */
[C---:B------:R-:W-:Y:S01]  /*1c00*/  ISETP.GT.U32.AND P1, PT, R6.reuse, R67, PT ;  /* 0x000000430600720c */ /* 0x040fe20003f24070 */
[----:B------:R-:W-:Y:S01]  /*1c10*/  IMAD R69, R6, R11, R69 ;  /* 0x0000000b06457224 */ /* 0x000fe200078e0245 */
[----:B------:R-:W-:Y:S01]  /*1c20*/  IABS R27, R22 ;  /* 0x00000016001b7213 */ /* 0x000fe20000000000 */
[----:B------:R-:W-:-:S04]  /*1c30*/  IMAD.HI.U32 R8, R9, R12, RZ ;  /* 0x0000000c09087227 */ /* 0x000fc800078e00ff */
[----:B------:R-:W-:Y:S01]  /*1c40*/  @!P4 IMAD.IADD R65, R65, 0x1, -R6 ;  /* 0x000000014141c824 */ /* 0x000fe200078e0a06 */
[----:B------:R-:W-:Y:S01]  /*1c50*/  ISETP.GT.U32.AND P4, PT, R6, R69, PT ;  /* 0x000000450600720c */ /* 0x000fe20003f84070 */
[----:B------:R-:W-:Y:S02]  /*1c60*/  IMAD.MOV R11, RZ, RZ, -R8 ;  /* 0x000000ffff0b7224 */ /* 0x000fe400078e0a08 */
[----:B------:R-:W-:-:S04]  /*1c70*/  IMAD.HI.U32 R8, R9, R27, RZ ;  /* 0x0000001b09087227 */ /* 0x000fc800078e00ff */
[C---:B------:R-:W-:Y:S02]  /*1c80*/  IMAD R11, R6.reuse, R11, R12 ;  /* 0x0000000b060b7224 */ /* 0x040fe400078e020c */
[----:B------:R-:W-:Y:S02]  /*1c90*/  IMAD.MOV R8, RZ, RZ, -R8 ;  /* 0x000000ffff087224 */ /* 0x000fe400078e0a08 */
[----:B------:R-:W-:Y:S01]  /*1ca0*/  @!P1 IMAD.IADD R67, R67, 0x1, -R6 ;  /* 0x0000000143439824 */ /* 0x000fe200078e0a06 */
[C---:B------:R-:W-:Y:S01]  /*1cb0*/  ISETP.GT.U32.AND P1, PT, R6.reuse, R11, PT ;  /* 0x0000000b0600720c */ /* 0x040fe20003f24070 */
[----:B------:R-:W-:Y:S02]  /*1cc0*/  IMAD.MOV.U32 R45, RZ, RZ, R43 ;  /* 0x000000ffff2d7224 */ /* 0x000fe400078e002b */
[----:B------:R-:W-:Y:S02]  /*1cd0*/  IMAD R27, R6, R8, R27 ;  /* 0x00000008061b7224 */ /* 0x000fe400078e021b */
[----:B------:R-:W-:Y:S01]  /*1ce0*/  @!P0 IMAD.MOV R45, RZ, RZ, -R45 ;  /* 0x000000ffff2d8224 */ /* 0x000fe200078e0a2d */
[----:B------:R-:W-:Y:S01]  /*1cf0*/  ISETP.GE.AND P0, PT, R16, RZ, PT ;  /* 0x000000ff1000720c */ /* 0x000fe20003f06270 */
[----:B------:R-:W-:-:S02]  /*1d00*/  VIADD R24, R14, 0x3c ;  /* 0x0000003c0e187836 */ /* 0x000fc40000000000 */
[--C-:B------:R-:W-:Y:S01]  /*1d10*/  @!P4 IMAD.IADD R69, R69, 0x1, -R6.reuse ;  /* 0x000000014545c824 */ /* 0x100fe200078e0a06 */
[----:B------:R-:W-:Y:S01]  /*1d20*/  ISETP.GT.U32.AND P4, PT, R6, R27, PT ;  /* 0x0000001b0600720c */ /* 0x000fe20003f84070 */
[----:B------:R-:W-:Y:S01]  /*1d30*/  VIADD R10, R14, 0x1c ;  /* 0x0000001c0e0a7836 */ /* 0x000fe20000000000 */
[----:B------:R-:W-:Y:S01]  /*1d40*/  IABS R43, R24 ;  /* 0x00000018002b7213 */ /* 0x000fe20000000000 */
[----:B------:R-:W-:Y:S01]  /*1d50*/  @!P1 IMAD.IADD R11, R11, 0x1, -R6 ;  /* 0x000000010b0b9824 */ /* 0x000fe200078e0a06 */
[C---:B------:R-:W-:Y:S01]  /*1d60*/  ISETP.GT.U32.AND P1, PT, R6.reuse, R65, PT ;  /* 0x000000410600720c */ /* 0x040fe20003f24070 */
[----:B------:R-:W-:Y:S01]  /*1d70*/  @!P2 IMAD.MOV R59, RZ, RZ, -R59 ;  /* 0x000000ffff3ba224 */ /* 0x000fe200078e0a3b */
[----:B------:R-:W-:Y:S01]  /*1d80*/  IABS R16, R10 ;  /* 0x0000000a00107213 */ /* 0x000fe20000000000 */
[----:B------:R-:W-:Y:S01]  /*1d90*/  IMAD.HI.U32 R8, R9, R43, RZ ;  /* 0x0000002b09087227 */ /* 0x000fe200078e00ff */
[----:B------:R-:W-:-:S03]  /*1da0*/  ISETP.GT.U32.AND P2, PT, R6, R11, PT ;  /* 0x0000000b0600720c */ /* 0x000fc60003f44070 */
[----:B------:R-:W-:Y:S02]  /*1db0*/  IMAD.MOV R12, RZ, RZ, -R8 ;  /* 0x000000ffff0c7224 */ /* 0x000fe400078e0a08 */
[----:B------:R-:W-:Y:S02]  /*1dc0*/  @!P4 IMAD.IADD R27, R27, 0x1, -R6 ;  /* 0x000000011b1bc824 */ /* 0x000fe400078e0a06 */
[----:B------:R-:W-:Y:S01]  /*1dd0*/  @!P0 IMAD.MOV R57, RZ, RZ, -R57 ;  /* 0x000000ffff398224 */ /* 0x000fe200078e0a39 */
[C---:B------:R-:W-:Y:S01]  /*1de0*/  ISETP.GT.U32.AND P0, PT, R6.reuse, R69, PT ;  /* 0x000000450600720c */ /* 0x040fe20003f04070 */
[----:B------:R-:W-:Y:S01]  /*1df0*/  IMAD.HI.U32 R14, R9, R73, RZ ;  /* 0x00000049090e7227 */ /* 0x000fe200078e00ff */
[----:B------:R-:W-:-:S03]  /*1e00*/  ISETP.GT.U32.AND P4, PT, R6, R27, PT ;  /* 0x0000001b0600720c */ /* 0x000fc60003f84070 */
[----:B------:R-:W-:-:S04]  /*1e10*/  IMAD.HI.U32 R8, R9, R16, RZ ;  /* 0x0000001009087227 */ /* 0x000fc800078e00ff */
[----:B------:R-:W-:Y:S01]  /*1e20*/  @!P5 IMAD.MOV R53, RZ, RZ, -R53 ;  /* 0x000000ffff35d224 */ /* 0x000fe200078e0a35 */
[C---:B------:R-:W-:Y:S01]  /*1e30*/  ISETP.GT.U32.AND P5, PT, R6.reuse, R67, PT ;  /* 0x000000430600720c */ /* 0x040fe20003fa4070 */
[----:B------:R-:W-:Y:S02]  /*1e40*/  IMAD R43, R6, R12, R43 ;  /* 0x0000000c062b7224 */ /* 0x000fe400078e022b */
[----:B------:R-:W-:-:S04]  /*1e50*/  IMAD.HI.U32 R12, R9, R71, RZ ;  /* 0x00000047090c7227 */ /* 0x000fc800078e00ff */
[----:B------:R-:W-:Y:S02]  /*1e60*/  IMAD.MOV R14, RZ, RZ, -R14 ;  /* 0x000000ffff0e7224 */ /* 0x000fe400078e0a0e */
[----:B------:R-:W-:Y:S02]  /*1e70*/  IMAD.MOV R9, RZ, RZ, -R8 ;  /* 0x000000ffff097224 */ /* 0x000fe400078e0a08 */
[----:B------:R-:W-:Y:S01]  /*1e80*/  @!P1 IMAD.IADD R65, R65, 0x1, -R6 ;  /* 0x0000000141419824 */ /* 0x000fe200078e0a06 */
[C---:B------:R-:W-:Y:S01]  /*1e90*/  ISETP.GT.U32.AND P1, PT, R6.reuse, R43, PT ;  /* 0x0000002b0600720c */ /* 0x040fe20003f24070 */
[C---:B------:R-:W-:Y:S02]  /*1ea0*/  IMAD R73, R6.reuse, R14, R73 ;  /* 0x0000000e06497224 */ /* 0x040fe400078e0249 */
[----:B------:R-:W-:Y:S02]  /*1eb0*/  IMAD R9, R6, R9, R16 ;  /* 0x0000000906097224 */ /* 0x000fe400078e0210 */
[----:B------:R-:W-:-:S02]  /*1ec0*/  IMAD.MOV R12, RZ, RZ, -R12 ;  /* 0x000000ffff0c7224 */ /* 0x000fc400078e0a0c */
[--C-:B------:R-:W-:Y:S01]  /*1ed0*/  @!P2 IMAD.IADD R11, R11, 0x1, -R6.reuse ;  /* 0x000000010b0ba824 */ /* 0x100fe200078e0a06 */
[C---:B------:R-:W-:Y:S01]  /*1ee0*/  ISETP.GT.U32.AND P2, PT, R6.reuse, R73, PT ;  /* 0x000000490600720c */ /* 0x040fe20003f44070 */
[C---:B------:R-:W-:Y:S02]  /*1ef0*/  IMAD R71, R6.reuse, R12, R71 ;  /* 0x0000000c06477224 */ /* 0x040fe400078e0247 */
[--C-:B------:R-:W-:Y:S01]  /*1f00*/  @!P0 IMAD.IADD R69, R69, 0x1, -R6.reuse ;  /* 0x0000000145458824 */ /* 0x100fe200078e0a06 */
[----:B------:R-:W-:Y:S01]  /*1f10*/  ISETP.GT.U32.AND P0, PT, R6, R9, PT ;  /* 0x000000090600720c */ /* 0x000fe20003f04070 */
[--C-:B------:R-:W-:Y:S01]  /*1f20*/  @!P5 IMAD.IADD R67, R67, 0x1, -R6.reuse ;  /* 0x000000014343d824 */ /* 0x100fe200078e0a06 */
[----:B------:R-:W-:Y:S01]  /*1f30*/  ISETP.GE.AND P5, PT, R26, RZ, PT ;  /* 0x000000ff1a00720c */ /* 0x000fe20003fa6270 */
[--C-:B------:R-:W-:Y:S01]  /*1f40*/  @!P4 IMAD.IADD R27, R27, 0x1, -R6.reuse ;  /* 0x000000011b1bc824 */ /* 0x100fe200078e0a06 */
[----:B------:R-:W-:Y:S01]  /*1f50*/  ISETP.GT.U32.AND P4, PT, R6, R71, PT ;  /* 0x000000470600720c */ /* 0x000fe20003f84070 */
[----:B------:R-:W-:Y:S01]  /*1f60*/  @!P1 IMAD.IADD R43, R43, 0x1, -R6 ;  /* 0x000000012b2b9824 */ /* 0x000fe200078e0a06 */
[----:B------:R-:W-:Y:S01]  /*1f70*/  ISETP.GE.AND P1, PT, R28, RZ, PT ;  /* 0x000000ff1c00720c */ /* 0x000fe20003f26270 */
[----:B------:R-:W-:-:S02]  /*1f80*/  @!P6 IMAD.MOV R61, RZ, RZ, -R61 ;  /* 0x000000ffff3de224 */ /* 0x000fc400078e0a3d */
[--C-:B------:R-:W-:Y:S01]  /*1f90*/  @!P2 IMAD.IADD R73, R73, 0x1, -R6.reuse ;  /* 0x000000014949a824 */ /* 0x100fe200078e0a06 */
[----:B------:R-:W-:Y:S01]  /*1fa0*/  ISETP.GT.U32.AND P6, PT, R6, R43, PT ;  /* 0x0000002b0600720c */ /* 0x000fe20003fc4070 */
[----:B------:R-:W-:Y:S01]  /*1fb0*/  @!P3 IMAD.MOV R63, RZ, RZ, -R63 ;  /* 0x000000ffff3fb224 */ /* 0x000fe200078e0a3f */
[----:B------:R-:W-:Y:S01]  /*1fc0*/  LOP3.LUT P2, RZ, R0, 0x40, RZ, 0xc0, !PT ;  /* 0x0000004000ff7812 */ /* 0x000fe2000784c0ff */
[--C-:B------:R-:W-:Y:S01]  /*1fd0*/  @!P0 IMAD.IADD R9, R9, 0x1, -R6.reuse ;  /* 0x0000000109098824 */ /* 0x100fe200078e0a06 */
[----:B------:R-:W-:Y:S01]  /*1fe0*/  ISETP.GE.AND P0, PT, R30, RZ, PT ;  /* 0x000000ff1e00720c */ /* 0x000fe20003f06270 */
[----:B------:R-:W-:Y:S01]  /*1ff0*/  @!P5 IMAD.MOV R65, RZ, RZ, -R65 ;  /* 0x000000ffff41d224 */ /* 0x000fe200078e0a41 */
[C---:B------:R-:W-:Y:S01]  /*2000*/  ISETP.GT.U32.AND P5, PT, R6.reuse, R73, PT ;  /* 0x000000490600720c */ /* 0x040fe20003fa4070 */
[--C-:B------:R-:W-:Y:S01]  /*2010*/  @!P4 IMAD.IADD R71, R71, 0x1, -R6.reuse ;  /* 0x000000014747c824 */ /* 0x100fe200078e0a06 */
[C---:B------:R-:W-:Y:S01]  /*2020*/  ISETP.GT.U32.AND P4, PT, R6.reuse, R9, PT ;  /* 0x000000090600720c */ /* 0x040fe20003f84070 */
[----:B------:R-:W-:Y:S01]  /*2030*/  @!P1 IMAD.MOV R67, RZ, RZ, -R67 ;  /* 0x000000ffff439224 */ /* 0x000fe200078e0a43 */
[----:B------:R-:W-:Y:S01]  /*2040*/  SEL R8, RZ, 0x90, !P2 ;  /* 0x00000090ff087807 */ /* 0x000fe20005000000 */
[----:B------:R-:W-:Y:S01]  /*2050*/  IMAD R7, R7, UR4, RZ ;  /* 0x0000000407077c24 */ /* 0x000fe2000f8e02ff */
[----:B------:R-:W-:Y:S01]  /*2060*/  ISETP.GT.U32.AND P1, PT, R6, R71, PT ;  /* 0x000000470600720c */ /* 0x000fe20003f24070 */
[--C-:B------:R-:W-:Y:S01]  /*2070*/  @!P6 IMAD.IADD R43, R43, 0x1, -R6.reuse ;  /* 0x000000012b2be824 */ /* 0x100fe200078e0a06 */
[----:B------:R-:W-:Y:S01]  /*2080*/  ISETP.GE.AND P3, PT, R20, RZ, PT ;  /* 0x000000ff1400720c */ /* 0x000fe20003f66270 */
[----:B------:R-:W-:Y:S01]  /*2090*/  UIADD3 UR4, UR12, 0x2000, URZ ;  /* 0x000020000c047890 */ /* 0x000fe2000fffe03f */
[----:B------:R-:W-:Y:S01]  /*20a0*/  ISETP.GE.AND P6, PT, R22, RZ, PT ;  /* 0x000000ff1600720c */ /* 0x000fe20003fc6270 */
[----:B------:R-:W-:Y:S01]  /*20b0*/  @!P0 IMAD.MOV R69, RZ, RZ, -R69 ;  /* 0x000000ffff458224 */ /* 0x000fe200078e0a45 */
[----:B------:R-:W-:Y:S01]  /*20c0*/  ISETP.GE.AND P0, PT, R10, RZ, PT ;  /* 0x000000ff0a00720c */ /* 0x000fe20003f06270 */
[--C-:B------:R-:W-:Y:S01]  /*20d0*/  @!P5 IMAD.IADD R73, R73, 0x1, -R6.reuse ;  /* 0x000000014949d824 */ /* 0x100fe200078e0a06 */
[----:B------:R-:W-:Y:S01]  /*20e0*/  ISETP.GE.AND P2, PT, R24, RZ, PT ;  /* 0x000000ff1800720c */ /* 0x000fe20003f46270 */
[--C-:B------:R-:W-:Y:S01]  /*20f0*/  @!P4 IMAD.IADD R9, R9, 0x1, -R6.reuse ;  /* 0x000000010909c824 */ /* 0x100fe200078e0a06 */
[----:B------:R-:W-:Y:S01]  /*2100*/  ISETP.GE.AND P5, PT, R32, RZ, PT ;  /* 0x000000ff2000720c */ /* 0x000fe20003fa6270 */
[----:B------:R-:W-:Y:S01]  /*2110*/  USHF.R.U32.HI UR4, URZ, 0x4, UR4 ;  /* 0x000000043f047899 */ /* 0x000fe20008011604 */
[----:B------:R-:W-:Y:S01]  /*2120*/  ISETP.GE.AND P4, PT, R18, RZ, PT ;  /* 0x000000ff1200720c */ /* 0x000fe20003f86270 */
[----:B------:R-:W-:Y:S01]  /*2130*/  @!P1 IMAD.IADD R71, R71, 0x1, -R6 ;  /* 0x0000000147479824 */ /* 0x000fe200078e0a06 */
[----:B------:R-:W-:Y:S01]  /*2140*/  ISETP.NE.AND P1, PT, R55, RZ, PT ;  /* 0x000000ff3700720c */ /* 0x000fe20003f25270 */
[----:B------:R-:W-:Y:S01]  /*2150*/  @!P3 IMAD.MOV R11, RZ, RZ, -R11 ;  /* 0x000000ffff0bb224 */ /* 0x000fe200078e0a0b */
[----:B------:R-:W-:Y:S01]  /*2160*/  LOP3.LUT R6, RZ, R55, RZ, 0x33, !PT ;  /* 0x00000037ff067212 */ /* 0x000fe200078e33ff */
[----:B------:R-:W-:Y:S01]  /*2170*/  @!P6 IMAD.MOV R27, RZ, RZ, -R27 ;  /* 0x000000ffff1be224 */ /* 0x000fe200078e0a1b */
[----:B------:R-:W-:Y:S01]  /*2180*/  LOP3.LUT R5, R8, R5, RZ, 0x3c, !PT ;  /* 0x0000000508057212 */ /* 0x000fe200078e3cff */
[----:B------:R-:W-:Y:S01]  /*2190*/  @!P0 IMAD.MOV R9, RZ, RZ, -R9 ;  /* 0x000000ffff098224 */ /* 0x000fe200078e0a09 */
[C---:B------:R-:W-:Y:S01]  /*21a0*/  SEL R17, R6.reuse, R17, !P1 ;  /* 0x0000001106117207 */ /* 0x040fe20004800000 */
[----:B------:R-:W-:Y:S01]  /*21b0*/  @!P2 IMAD.MOV R43, RZ, RZ, -R43 ;  /* 0x000000ffff2ba224 */ /* 0x000fe200078e0a2b */
[C---:B------:R-:W-:Y:S01]  /*21c0*/  LEA R134, P0, R7.reuse, UR6, 0x1 ;  /* 0x0000000607867c11 */ /* 0x040fe2000f8008ff */
[----:B------:R-:W-:Y:S01]  /*21d0*/  @!P5 IMAD.MOV R71, RZ, RZ, -R71 ;  /* 0x000000ffff47d224 */ /* 0x000fe200078e0a47 */
[C---:B------:R-:W-:Y:S01]  /*21e0*/  SEL R31, R6.reuse, R31, !P1 ;  /* 0x0000001f061f7207 */ /* 0x040fe20004800000 */
[----:B------:R-:W-:Y:S01]  /*21f0*/  @!P4 IMAD.MOV R73, RZ, RZ, -R73 ;  /* 0x000000ffff49c224 */ /* 0x000fe200078e0a49 */
[----:B------:R-:W-:Y:S01]  /*2200*/  LEA.HI.X.SX32 R135, R7, UR7, 0x1, P0 ;  /* 0x0000000707877c11 */ /* 0x000fe200080f0eff */
[----:B------:R-:W-:Y:S01]  /*2210*/  IMAD R17, R17, UR5, RZ ;  /* 0x0000000511117c24 */ /* 0x000fe2000f8e02ff */
[C---:B------:R-:W-:Y:S01]  /*2220*/  SEL R11, R6.reuse, R11, !P1 ;  /* 0x0000000b060b7207 */ /* 0x040fe20004800000 */
[----:B------:R-:W-:Y:S01]  /*2230*/  ULDC.64 UR6, c[0x0][0x218] ;  /* 0x0000860000067ab9 */ /* 0x000fe20000000a00 */
[C---:B------:R-:W-:Y:S01]  /*2240*/  SEL R13, R6.reuse, R13, !P1 ;  /* 0x0000000d060d7207 */ /* 0x040fe20004800000 */
[----:B------:R-:W-:Y:S01]  /*2250*/  IMAD R31, R31, UR5, RZ ;  /* 0x000000051f1f7c24 */ /* 0x000fe2000f8e02ff */
        /* <DEDUP_REMOVED lines=54> */
[----:B------:R-:W-:Y:S01]  /*25c0*/  SEL R6, R6, R73, !P1 ;  /* 0x0000004906067207 */ /* 0x000fe20004800000 */
[----:B------:R-:W-:Y:S01]  /*25d0*/  IMAD R69, R69, UR5, RZ ;  /* 0x0000000545457c24 */ /* 0x000fe2000f8e02ff */
[----:B------:R-:W-:Y:S01]  /*25e0*/  LEA R190, P1, R17, UR6, 0x1 ;  /* 0x0000000611be7c11 */ /* 0x000fe2000f8208ff */
[----:B------:R-:W-:Y:S01]  /*25f0*/  IMAD R71, R71, UR5, RZ ;  /* 0x0000000547477c24 */ /* 0x000fe2000f8e02ff */
[----:B------:R-:W-:Y:S01]  /*2600*/  LEA R198, P4, R11, UR6, 0x1 ;  /* 0x000000060bc67c11 */ /* 0x000fe2000f8808ff */
[----:B------:R-:W-:Y:S01]  /*2610*/  IMAD R6, R6, UR5, RZ ;  /* 0x0000000506067c24 */ /* 0x000fe2000f8e02ff */
[----:B------:R-:W-:Y:S01]  /*2620*/  LEA.HI.X.SX32 R191, R17, UR7, 0x1, P1 ;  /* 0x0000000711bf7c11 */ /* 0x000fe200088f0eff */
[----:B------:R-:W-:Y:S01]  /*2630*/  IMAD.SHL.U32 R10, R90, 0x20, RZ ;  /* 0x000000205a0a7824 */ /* 0x000fe200078e00ff */
[----:B------:R-:W-:Y:S01]  /*2640*/  LEA R182, P1, R31, UR6, 0x1 ;  /* 0x000000061fb67c11 */ /* 0x000fe2000f8208ff */
[-C--:B------:R-:W-:Y:S01]  /*2650*/  IMAD R14, R96, R90.reuse, RZ ;  /* 0x0000005a600e7224 */ /* 0x080fe200078e02ff */
[----:B------:R-:W-:Y:S01]  /*2660*/  LEA R186, P3, R13, UR6, 0x1 ;  /* 0x000000060dba7c11 */ /* 0x000fe2000f8608ff */
[-C--:B------:R-:W-:Y:S01]  /*2670*/  IMAD R16, R99, R90.reuse, RZ ;  /* 0x0000005a63107224 */ /* 0x080fe200078e02ff */
[----:B------:R-:W-:Y:S01]  /*2680*/  LEA.HI.X.SX32 R185, R31, UR7, 0x1, P1 ;  /* 0x000000071fb97c11 */ /* 0x000fe200088f0eff */
[-C--:B------:R-:W-:Y:S01]  /*2690*/  IMAD R17, R100, R90.reuse, RZ ;  /* 0x0000005a64117224 */ /* 0x080fe200078e02ff */
[----:B------:R-:W-:Y:S01]  /*26a0*/  LEA R170, P1, R45, UR6, 0x1 ;  /* 0x000000062daa7c11 */ /* 0x000fe2000f8208ff */
[-C--:B------:R-:W-:Y:S01]  /*26b0*/  IMAD R20, R103, R90.reuse, RZ ;  /* 0x0000005a67147224 */ /* 0x080fe200078e02ff */
[----:B------:R-:W-:Y:S01]  /*26c0*/  LEA R202, P2, R15, UR6, 0x1 ;  /* 0x000000060fca7c11 */ /* 0x000fe2000f8408ff */
[----:B------:R-:W-:Y:S01]  /*26d0*/  IMAD R22, R109, R90, RZ ;  /* 0x0000005a6d167224 */ /* 0x000fe200078e02ff */
[----:B------:R-:W-:Y:S01]  /*26e0*/  LEA.HI.X.SX32 R171, R45, UR7, 0x1, P1 ;  /* 0x000000072dab7c11 */ /* 0x000fe200088f0eff */
[----:B------:R-:W-:Y:S01]  /*26f0*/  USGXT.U32 UR4, UR4, 0xe ;  /* 0x0000000e0404789a */ /* 0x000fe20008000000 */
[----:B------:R-:W-:-:S02]  /*2700*/  LEA R122, P1, R9, UR6, 0x1 ;  /* 0x00000006097a7c11 */ /* 0x000fc4000f8208ff */
[----:B------:R-:W-:Y:S02]  /*2710*/  CS2R R30, SRZ ;  /* 0x00000000001e7805 */ /* 0x000fe4000001ff00 */
[----:B------:R-:W-:Y:S01]  /*2720*/  LEA.HI.X.SX32 R199, R11, UR7, 0x1, P4 ;  /* 0x000000070bc77c11 */ /* 0x000fe2000a0f0eff */
[-C--:B------:R-:W-:Y:S01]  /*2730*/  IMAD R11, R98, R90.reuse, RZ ;  /* 0x0000005a620b7224 */ /* 0x080fe200078e02ff */
[----:B------:R-:W-:Y:S02]  /*2740*/  LEA.HI.X.SX32 R165, R9, UR7, 0x1, P1 ;  /* 0x0000000709a57c11 */ /* 0x000fe400088f0eff */
[----:B------:R-:W-:Y:S01]  /*2750*/  CS2R R44, SRZ ;  /* 0x00000000002c7805 */ /* 0x000fe2000001ff00 */
[----:B------:R-:W0:Y:S01]  /*2760*/  LDC R9, c[0x0][0x23c] ;  /* 0x00008f00ff097b82 */ /* 0x000e220000000800 */
[----:B------:R-:W-:Y:S01]  /*2770*/  LEA.HI.X.SX32 R187, R13, UR7, 0x1, P3 ;  /* 0x000000070dbb7c11 */ /* 0x000fe200098f0eff */
[-C--:B------:R-:W-:Y:S01]  /*2780*/  IMAD R13, R95, R90.reuse, RZ ;  /* 0x0000005a5f0d7224 */ /* 0x080fe200078e02ff */
[----:B------:R-:W-:Y:S01]  /*2790*/  LEA.HI.X.SX32 R127, R15, UR7, 0x1, P2 ;  /* 0x000000070f7f7c11 */ /* 0x000fe200090f0eff */
[----:B------:R-:W-:Y:S01]  /*27a0*/  IMAD R15, R2, R90, RZ ;  /* 0x0000005a020f7224 */ /* 0x000fe200078e02ff */
[----:B------:R-:W-:-:S02]  /*27b0*/  LEA R196, P0, R19, UR6, 0x1 ;  /* 0x0000000613c47c11 */ /* 0x000fc4000f8008ff */
[----:B------:R-:W-:Y:S02]  /*27c0*/  CS2R R54, SRZ ;  /* 0x0000000000367805 */ /* 0x000fe4000001ff00 */
[----:B------:R-:W-:Y:S02]  /*27d0*/  LEA R188, P6, R21, UR6, 0x1 ;  /* 0x0000000615bc7c11 */ /* 0x000fe4000f8c08ff */
[----:B------:R-:W-:Y:S02]  /*27e0*/  CS2R R72, SRZ ;  /* 0x0000000000487805 */ /* 0x000fe4000001ff00 */
[----:B------:R-:W-:Y:S01]  /*27f0*/  LEA R204, P5, R23, UR6, 0x1 ;  /* 0x0000000617cc7c11 */ /* 0x000fe2000f8a08ff */
[----:B------:R-:W-:Y:S01]  /*2800*/  UMOV UR5, URZ ;  /* 0x0000003f00057c82 */ /* 0x000fe20008000000 */
[----:B------:R-:W-:Y:S01]  /*2810*/  LEA R194, P4, R25, UR6, 0x1 ;  /* 0x0000000619c27c11 */ /* 0x000fe2000f8808ff */
[----:B------:R-:W-:Y:S01]  /*2820*/  UIADD3.64 UR8, UR4, UR8, URZ ;  /* 0x0000000804087297 */ /* 0x000fe2000fffe03f */
[----:B------:R-:W-:-:S02]  /*2830*/  LEA R200, P3, R27, UR6, 0x1 ;  /* 0x000000061bc87c11 */ /* 0x000fc4000f8608ff */
[----:B------:R-:W-:Y:S02]  /*2840*/  LEA R192, P2, R29, UR6, 0x1 ;  /* 0x000000061dc07c11 */ /* 0x000fe4000f8408ff */
[----:B------:R-:W-:Y:S01]  /*2850*/  LEA.HI.X.SX32 R197, R19, UR7, 0x1, P0 ;  /* 0x0000000713c57c11 */ /* 0x000fe200080f0eff */
[-C--:B------:R-:W-:Y:S01]  /*2860*/  IMAD R19, R97, R90.reuse, RZ ;  /* 0x0000005a61137224 */ /* 0x080fe200078e02ff */
[----:B------:R-:W-:Y:S02]  /*2870*/  LEA.HI.X.SX32 R189, R21, UR7, 0x1, P6 ;  /* 0x0000000715bd7c11 */ /* 0x000fe4000b0f0eff */
[----:B------:R-:W-:Y:S01]  /*2880*/  LEA.HI.X.SX32 R129, R23, UR7, 0x1, P5 ;  /* 0x0000000717817c11 */ /* 0x000fe2000a8f0eff */
[----:B------:R-:W-:Y:S01]  /*2890*/  IMAD R23, R102, R90, RZ ;  /* 0x0000005a66177224 */ /* 0x000fe200078e02ff */
[----:B------:R-:W-:Y:S01]  /*28a0*/  LEA.HI.X.SX32 R195, R25, UR7, 0x1, P4 ;  /* 0x0000000719c37c11 */ /* 0x000fe2000a0f0eff */
[----:B0-----:R-:W-:Y:S01]  /*28b0*/  IMAD.SHL.U32 R8, R9, 0x20, RZ ;  /* 0x0000002009087824 */ /* 0x001fe200078e00ff */
[----:B------:R-:W-:-:S02]  /*28c0*/  LEA.HI.X.SX32 R201, R27, UR7, 0x1, P3 ;  /* 0x000000071bc97c11 */ /* 0x000fc400098f0eff */
[----:B------:R-:W-:Y:S02]  /*28d0*/  CS2R R24, SRZ ;  /* 0x0000000000187805 */ /* 0x000fe4000001ff00 */
[----:B------:R-:W-:Y:S02]  /*28e0*/  LEA.HI.X.SX32 R193, R29, UR7, 0x1, P2 ;  /* 0x000000071dc17c11 */ /* 0x000fe400090f0eff */
[----:B------:R-:W-:Y:S02]  /*28f0*/  CS2R R26, SRZ ;  /* 0x00000000001a7805 */ /* 0x000fe4000001ff00 */
[----:B------:R-:W-:Y:S02]  /*2900*/  LEA R184, P0, R33, UR6, 0x1 ;  /* 0x0000000621b87c11 */ /* 0x000fe4000f8008ff */
[----:B------:R-:W-:Y:S02]  /*2910*/  CS2R R28, SRZ ;  /* 0x00000000001c7805 */ /* 0x000fe4000001ff00 */
[----:B------:R-:W-:Y:S01]  /*2920*/  LEA R180, P6, R35, UR6, 0x1 ;  /* 0x0000000623b47c11 */ /* 0x000fe2000f8c08ff */
[----:B------:R-:W-:Y:S01]  /*2930*/  IMAD R9, R104, R9, RZ ;  /* 0x0000000968097224 */ /* 0x000fe200078e02ff */
[----:B------:R-:W-:-:S02]  /*2940*/  LEA R178, P5, R37, UR6, 0x1 ;  /* 0x0000000625b27c11 */ /* 0x000fc4000f8a08ff */
[----:B------:R-:W-:Y:S02]  /*2950*/  LEA R176, P4, R39, UR6, 0x1 ;  /* 0x0000000627b07c11 */ /* 0x000fe4000f8808ff */
[----:B------:R-:W-:Y:S02]  /*2960*/  LEA R174, P3, R41, UR6, 0x1 ;  /* 0x0000000629ae7c11 */ /* 0x000fe4000f8608ff */
[----:B------:R-:W-:Y:S02]  /*2970*/  LEA R168, P2, R43, UR6, 0x1 ;  /* 0x000000062ba87c11 */ /* 0x000fe4000f8408ff */
[----:B------:R-:W-:Y:S02]  /*2980*/  LEA.HI.X.SX32 R183, R33, UR7, 0x1, P0 ;  /* 0x0000000721b77c11 */ /* 0x000fe400080f0eff */
[----:B------:R-:W-:Y:S02]  /*2990*/  CS2R R32, SRZ ;  /* 0x0000000000207805 */ /* 0x000fe4000001ff00 */
[----:B------:R-:W-:-:S02]  /*29a0*/  LEA.HI.X.SX32 R181, R35, UR7, 0x1, P6 ;  /* 0x0000000723b57c11 */ /* 0x000fc4000b0f0eff */
[----:B------:R-:W-:Y:S02]  /*29b0*/  CS2R R34, SRZ ;  /* 0x0000000000227805 */ /* 0x000fe4000001ff00 */
[----:B------:R-:W-:Y:S02]  /*29c0*/  LEA.HI.X.SX32 R179, R37, UR7, 0x1, P5 ;  /* 0x0000000725b37c11 */ /* 0x000fe4000a8f0eff */
[----:B------:R-:W-:Y:S02]  /*29d0*/  CS2R R36, SRZ ;  /* 0x0000000000247805 */ /* 0x000fe4000001ff00 */
[----:B------:R-:W-:Y:S02]  /*29e0*/  LEA.HI.X.SX32 R177, R39, UR7, 0x1, P4 ;  /* 0x0000000727b17c11 */ /* 0x000fe4000a0f0eff */
[----:B------:R-:W-:Y:S02]  /*29f0*/  CS2R R38, SRZ ;  /* 0x0000000000267805 */ /* 0x000fe4000001ff00 */
[----:B------:R-:W-:-:S02]  /*2a00*/  LEA.HI.X.SX32 R175, R41, UR7, 0x1, P3 ;  /* 0x0000000729af7c11 */ /* 0x000fc400098f0eff */
[----:B------:R-:W-:Y:S02]  /*2a10*/  CS2R R40, SRZ ;  /* 0x0000000000287805 */ /* 0x000fe4000001ff00 */
[----:B------:R-:W-:Y:S02]  /*2a20*/  LEA.HI.X.SX32 R169, R43, UR7, 0x1, P2 ;  /* 0x000000072ba97c11 */ /* 0x000fe400090f0eff */
[----:B------:R-:W-:Y:S02]  /*2a30*/  CS2R R42, SRZ ;  /* 0x00000000002a7805 */ /* 0x000fe4000001ff00 */
[----:B------:R-:W-:Y:S02]  /*2a40*/  LEA R172, P0, R47, UR6, 0x1 ;  /* 0x000000062fac7c11 */ /* 0x000fe4000f8008ff */
[----:B------:R-:W-:Y:S02]  /*2a50*/  LEA R166, P6, R49, UR6, 0x1 ;  /* 0x0000000631a67c11 */ /* 0x000fe4000f8c08ff */
[----:B------:R-:W-:-:S02]  /*2a60*/  LEA R158, P5, R51, UR6, 0x1 ;  /* 0x00000006339e7c11 */ /* 0x000fc4000f8a08ff */
[----:B------:R-:W-:Y:S02]  /*2a70*/  LEA R156, P4, R53, UR6, 0x1 ;  /* 0x00000006359c7c11 */ /* 0x000fe4000f8808ff */
[----:B------:R-:W-:Y:S02]  /*2a80*/  LEA R160, P3, R57, UR6, 0x1 ;  /* 0x0000000639a07c11 */ /* 0x000fe4000f8608ff */
[----:B------:R-:W-:Y:S02]  /*2a90*/  LEA R124, P2, R59, UR6, 0x1 ;  /* 0x000000063b7c7c11 */ /* 0x000fe4000f8408ff */
[----:B------:R-:W-:Y:S02]  /*2aa0*/  LEA R111, P1, R6, UR6, 0x1 ;  /* 0x00000006066f7c11 */ /* 0x000fe4000f8208ff */
[----:B------:R-:W-:Y:S02]  /*2ab0*/  LEA.HI.X.SX32 R173, R47, UR7, 0x1, P0 ;  /* 0x000000072fad7c11 */ /* 0x000fe400080f0eff */
[----:B------:R-:W-:-:S02]  /*2ac0*/  CS2R R46, SRZ ;  /* 0x00000000002e7805 */ /* 0x000fc4000001ff00 */
[----:B------:R-:W-:Y:S02]  /*2ad0*/  LEA.HI.X.SX32 R167, R49, UR7, 0x1, P6 ;  /* 0x0000000731a77c11 */ /* 0x000fe4000b0f0eff */
[----:B------:R-:W-:Y:S02]  /*2ae0*/  CS2R R48, SRZ ;  /* 0x0000000000307805 */ /* 0x000fe4000001ff00 */
[----:B------:R-:W-:Y:S02]  /*2af0*/  LEA.HI.X.SX32 R159, R51, UR7, 0x1, P5 ;  /* 0x00000007339f7c11 */ /* 0x000fe4000a8f0eff */
[----:B------:R-:W-:Y:S02]  /*2b00*/  CS2R R50, SRZ ;  /* 0x0000000000327805 */ /* 0x000fe4000001ff00 */
[----:B------:R-:W-:Y:S02]  /*2b10*/  LEA.HI.X.SX32 R157, R53, UR7, 0x1, P4 ;  /* 0x00000007359d7c11 */ /* 0x000fe4000a0f0eff */
[----:B------:R-:W-:-:S02]  /*2b20*/  CS2R R52, SRZ ;  /* 0x0000000000347805 */ /* 0x000fc4000001ff00 */
[----:B------:R-:W-:Y:S02]  /*2b30*/  LEA.HI.X.SX32 R161, R57, UR7, 0x1, P3 ;  /* 0x0000000739a17c11 */ /* 0x000fe400098f0eff */
[----:B------:R-:W-:Y:S02]  /*2b40*/  CS2R R56, SRZ ;  /* 0x0000000000387805 */ /* 0x000fe4000001ff00 */
[----:B------:R-:W-:Y:S02]  /*2b50*/  LEA.HI.X.SX32 R163, R59, UR7, 0x1, P2 ;  /* 0x000000073ba37c11 */ /* 0x000fe400090f0eff */
[----:B------:R-:W-:Y:S02]  /*2b60*/  CS2R R58, SRZ ;  /* 0x00000000003a7805 */ /* 0x000fe4000001ff00 */
[----:B------:R-:W-:Y:S02]  /*2b70*/  LEA.HI.X.SX32 R150, R6, UR7, 0x1, P1 ;  /* 0x0000000706967c11 */ /* 0x000fe400088f0eff */
[----:B------:R-:W-:-:S02]  /*2b80*/  LEA R126, P0, R61, UR6, 0x1 ;  /* 0x000000063d7e7c11 */ /* 0x000fc4000f8008ff */
[----:B------:R-:W-:Y:S02]  /*2b90*/  LEA R128, P6, R63, UR6, 0x1 ;  /* 0x000000063f807c11 */ /* 0x000fe4000f8c08ff */
[----:B------:R-:W-:Y:S02]  /*2ba0*/  LEA R146, P5, R65, UR6, 0x1 ;  /* 0x0000000641927c11 */ /* 0x000fe4000f8a08ff */
[----:B------:R-:W-:Y:S02]  /*2bb0*/  LEA R148, P4, R67, UR6, 0x1 ;  /* 0x0000000643947c11 */ /* 0x000fe4000f8808ff */
[----:B------:R-:W-:Y:S02]  /*2bc0*/  LEA R144, P3, R69, UR6, 0x1 ;  /* 0x0000000645907c11 */ /* 0x000fe4000f8608ff */
[----:B------:R-:W-:Y:S01]  /*2bd0*/  LEA R152, P2, R71, UR6, 0x1 ;  /* 0x0000000647987c11 */ /* 0x000fe2000f8408ff */
[----:B------:R-:W-:Y:S01]  /*2be0*/  USHF.R.U32.HI UR6, URZ, 0x4, UR12 ;  /* 0x000000043f067899 */ /* 0x000fe2000801160c */
[----:B------:R-:W-:-:S02]  /*2bf0*/  LOP3.LUT R7, R2, 0xc, RZ, 0xfc, !PT ;  /* 0x0000000c02077812 */ /* 0x000fc400078efcff */
[----:B------:R-:W-:Y:S01]  /*2c00*/  LOP3.LUT R6, R2, 0x12, RZ, 0xfc, !PT ;  /* 0x0000001202067812 */ /* 0x000fe200078efcff */
[----:B------:R-:W-:Y:S01]  /*2c10*/  USGXT.U32 UR6, UR6, 0xe ;  /* 0x0000000e0606789a */ /* 0x000fe20008000000 */
[----:B------:R-:W-:Y:S01]  /*2c20*/  LEA.HI.X.SX32 R147, R61, UR7, 0x1, P0 ;  /* 0x000000073d937c11 */ /* 0x000fe200080f0eff */
[-C--:B------:R-:W-:Y:S01]  /*2c30*/  IMAD R21, R7, R90.reuse, RZ ;  /* 0x0000005a07157224 */ /* 0x080fe200078e02ff */
[----:B------:R-:W-:Y:S01]  /*2c40*/  LEA.HI.X.SX32 R149, R63, UR7, 0x1, P6 ;  /* 0x000000073f957c11 */ /* 0x000fe2000b0f0eff */
[----:B------:R-:W-:Y:S01]  /*2c50*/  IMAD R18, R6, R90, RZ ;  /* 0x0000005a06127224 */ /* 0x000fe200078e02ff */
        /* <DEDUP_REMOVED lines=8> */
[----:B------:R-:W-:-:S02]  /*2ce0*/  CS2R R68, SRZ ;  /* 0x0000000000447805 */ /* 0x000fc4000001ff00 */
[----:B------:R-:W-:Y:S01]  /*2cf0*/  CS2R R70, SRZ ;  /* 0x0000000000467805 */ /* 0x000fe2000001ff00 */
[----:B------:R-:W-:Y:S01]  /*2d00*/  IMAD R90, R105, R90, RZ ;  /* 0x0000005a695a7224 */ /* 0x000fe200078e02ff */
[C---:B------:R-:W-:Y:S01]  /*2d10*/  LOP3.LUT R93, R5.reuse, 0x20, RZ, 0x3c, !PT ;  /* 0x00000020055d7812 */ /* 0x040fe200078e3cff */
[----:B------:R-:W-:Y:S01]  /*2d20*/  UMOV UR7, URZ ;  /* 0x0000003f00077c82 */ /* 0x000fe20008000000 */
[C---:B------:R-:W-:Y:S01]  /*2d30*/  LOP3.LUT R92, R5.reuse, 0x40, RZ, 0x3c, !PT ;  /* 0x00000040055c7812 */ /* 0x040fe200078e3cff */
[----:B------:R-:W-:Y:S01]  /*2d40*/  UIADD3.64 UR10, UR6, -UR10, URZ ;  /* 0x8000000a060a7297 */ /* 0x000fe2000fffe03f */
[----:B------:R-:W-:-:S11]  /*2d50*/  LOP3.LUT R94, R5, 0x60, RZ, 0x3c, !PT ;  /* 0x00000060055e7812 */ /* 0x000fd600078e3cff */
.L_x_1:
[----:B------:R-:W-:Y:S01]  /*2d60*/  ISETP.GE.AND P1, PT, R105, UR13, PT ;  /* 0x0000000d69007c0c */ /* 0x000fe2000bf26270 */
[----:B------:R-:W-:Y:S01]  /*2d70*/  IMAD.WIDE R114, R90, 0x2, R134 ;  /* 0x000000025a727825 */ /* 0x000fe200078e0286 */
[----:B------:R-:W-:Y:S02]  /*2d80*/  PRMT R118, RZ, 0x7610, R118 ;  /* 0x00007610ff767816 */ /* 0x000fe40000000076 */
[----:B------:R-:W-:Y:S01]  /*2d90*/  ISETP.GE.AND P0, PT, R2, UR13, PT ;  /* 0x0000000d02007c0c */ /* 0x000fe2000bf06270 */
[----:B------:R-:W-:Y:S01]  /*2da0*/  IMAD.WIDE R112, R15, 0x2, R134 ;  /* 0x000000020f707825 */ /* 0x000fe200078e0286 */
[----:B------:R-:W-:Y:S02]  /*2db0*/  ISETP.GE.AND P2, PT, R106, UR13, PT ;  /* 0x0000000d6a007c0c */ /* 0x000fe4000bf46270 */
[----:B------:R-:W-:Y:S01]  /*2dc0*/  PRMT R110, RZ, 0x7610, R110 ;  /* 0x00007610ff6e7816 */ /* 0x000fe2000000006e */
[----:B------:R-:W-:Y:S01]  /*2dd0*/  IMAD.WIDE R130, R89, 0x2, R134 ;  /* 0x0000000259827825 */ /* 0x000fe200078e0286 */
[----:B------:R-:W-:-:S03]  /*2de0*/  PRMT R125, RZ, 0x7610, R125 ;  /* 0x00007610ff7d7816 */ /* 0x000fc6000000007d */
[----:B------:R-:W2:Y:S01]  /*2df0*/  @!P1 LDG.E.U16 R118, desc[UR14][R114.64] ;  /* 0x0000000e72769981 */ /* 0x000ea2000c1e1500 */
[----:B------:R-:W-:Y:S01]  /*2e00*/  ISETP.GE.AND P1, PT, R109, UR13, PT ;  /* 0x0000000d6d007c0c */ /* 0x000fe2000bf26270 */
[----:B------:R-:W-:Y:S01]  /*2e10*/  IMAD.WIDE R138, R22, 0x2, R134 ;  /* 0x00000002168a7825 */ /* 0x000fe200078e0286 */
[----:B------:R-:W-:Y:S01]  /*2e20*/  PRMT R12, RZ, 0x7610, R12 ;  /* 0x00007610ff0c7816 */ /* 0x000fe2000000000c */
[----:B------:R-:W3:Y:S01]  /*2e30*/  @!P0 LDG.E.U16 R110, desc[UR14][R112.64] ;  /* 0x0000000e706e8981 */ /* 0x000ee2000c1e1500 */
[----:B------:R-:W-:Y:S02]  /*2e40*/  ISETP.GE.AND P0, PT, R107, UR13, PT ;  /* 0x0000000d6b007c0c */ /* 0x000fe4000bf06270 */
[----:B------:R-:W-:Y:S01]  /*2e50*/  ISETP.GE.AND P3, PT, R108, UR13, PT ;  /* 0x0000000d6c007c0c */ /* 0x000fe2000bf66270 */
[----:B------:R0:W4:Y:S01]  /*2e60*/  @!P2 LDG.E.U16 R125, desc[UR14][R130.64] ;  /* 0x0000000e827da981 */ /* 0x000122000c1e1500 */
[----:B------:R-:W-:Y:S01]  /*2e70*/  ISETP.GE.AND P2, PT, R7, UR13, PT ;  /* 0x0000000d07007c0c */ /* 0x000fe2000bf46270 */
[----:B------:R-:W-:Y:S01]  /*2e80*/  IMAD.WIDE R136, R88, 0x2, R134 ;  /* 0x0000000258887825 */ /* 0x000fe200078e0286 */
[----:B------:R-:W-:-:S03]  /*2e90*/  PRMT R117, RZ, 0x7610, R117 ;  /* 0x00007610ff757816 */ /* 0x000fc60000000075 */
[----:B------:R-:W5:Y:S01]  /*2ea0*/  @!P1 LDG.E.U16 R12, desc[UR14][R138.64] ;  /* 0x0000000e8a0c9981 */ /* 0x000f62000c1e1500 */
[----:B------:R-:W-:Y:S02]  /*2eb0*/  ISETP.GE.AND P1, PT, R6, UR13, PT ;  /* 0x0000000d06007c0c */ /* 0x000fe4000bf26270 */
[----:B------:R-:W-:Y:S01]  /*2ec0*/  PRMT R123, RZ, 0x7610, R123 ;  /* 0x00007610ff7b7816 */ /* 0x000fe2000000007b */
[----:B0-----:R-:W-:Y:S01]  /*2ed0*/  IMAD.WIDE R130, R21, 0x2, R134 ;  /* 0x0000000215827825 */ /* 0x001fe200078e0286 */
[----:B------:R0:W4:Y:S01]  /*2ee0*/  @!P0 LDG.E.U16 R117, desc[UR14][R136.64] ;  /* 0x0000000e88758981 */ /* 0x000122000c1e1500 */
[----:B------:R-:W-:Y:S02]  /*2ef0*/  PRMT R222, RZ, 0x7610, R222 ;  /* 0x00007610ffde7816 */ /* 0x000fe400000000de */
[----:B------:R-:W-:Y:S01]  /*2f00*/  PRMT R112, RZ, 0x7610, R112 ;  /* 0x00007610ff707816 */ /* 0x000fe20000000070 */
[----:B------:R-:W4:Y:S01]  /*2f10*/  @!P2 LDG.E.U16 R123, desc[UR14][R130.64] ;  /* 0x0000000e827ba981 */ /* 0x000f22000c1e1500 */
[----:B------:R-:W-:Y:S01]  /*2f20*/  ISETP.GE.AND P4, PT, R103, UR13, PT ;  /* 0x0000000d67007c0c */ /* 0x000fe2000bf86270 */
[----:B------:R-:W-:Y:S01]  /*2f30*/  IMAD.WIDE R120, R91, 0x2, R134 ;  /* 0x000000025b787825 */ /* 0x000fe200078e0286 */
[----:B------:R-:W-:-:S02]  /*2f40*/  ISETP.GE.AND P0, PT, R102, UR13, PT ;  /* 0x0000000d66007c0c */ /* 0x000fc4000bf06270 */
[----:B------:R-:W-:Y:S01]  /*2f50*/  ISETP.GE.AND P2, PT, R100, UR13, PT ;  /* 0x0000000d64007c0c */ /* 0x000fe2000bf46270 */
[----:B0-----:R-:W-:Y:S01]  /*2f60*/  IMAD.WIDE R136, R18, 0x2, R134 ;  /* 0x0000000212887825 */ /* 0x001fe200078e0286 */
[----:B------:R0:W2:Y:S01]  /*2f70*/  @!P3 LDG.E.U16 R112, desc[UR14][R120.64] ;  /* 0x0000000e7870b981 */ /* 0x0000a2000c1e1500 */
[----:B------:R-:W-:-:S03]  /*2f80*/  PRMT R115, RZ, 0x7610, R115 ;  /* 0x00007610ff737816 */ /* 0x000fc60000000073 */
[----:B------:R-:W4:Y:S01]  /*2f90*/  @!P1 LDG.E.U16 R222, desc[UR14][R136.64] ;  /* 0x0000000e88de9981 */ /* 0x000f22000c1e1500 */
[----:B------:R-:W-:Y:S01]  /*2fa0*/  ISETP.GE.AND P1, PT, R96, UR13, PT ;  /* 0x0000000d60007c0c */ /* 0x000fe2000bf26270 */
[----:B------:R-:W-:Y:S01]  /*2fb0*/  IMAD.WIDE R132, R20, 0x2, R134 ;  /* 0x0000000214847825 */ /* 0x000fe200078e0286 */
[----:B------:R-:W-:Y:S02]  /*2fc0*/  PRMT R114, RZ, 0x7610, R114 ;  /* 0x00007610ff727816 */ /* 0x000fe40000000072 */
[----:B0-----:R-:W-:Y:S01]  /*2fd0*/  PRMT R121, RZ, 0x7610, R121 ;  /* 0x00007610ff797816 */ /* 0x001fe20000000079 */
[--C-:B------:R-:W-:Y:S01]  /*2fe0*/  IMAD.WIDE R142, R23, 0x2, R134.reuse ;  /* 0x00000002178e7825 */ /* 0x100fe200078e0286 */
[----:B------:R0:W4:Y:S03]  /*2ff0*/  @!P4 LDG.E.U16 R115, desc[UR14][R132.64] ;  /* 0x0000000e8473c981 */ /* 0x000126000c1e1500 */
[----:B------:R-:W-:Y:S01]  /*3000*/  IMAD.WIDE R138, R17, 0x2, R134 ;  /* 0x00000002118a7825 */ /* 0x000fe200078e0286 */
[----:B------:R-:W5:Y:S01]  /*3010*/  @!P0 LDG.E.U16 R114, desc[UR14][R142.64] ;  /* 0x0000000e8e728981 */ /* 0x000f62000c1e1500 */
[----:B------:R-:W-:-:S02]  /*3020*/  PRMT R220, RZ, 0x7610, R220 ;  /* 0x00007610ffdc7816 */ /* 0x000fc400000000dc */
[----:B------:R-:W-:Y:S01]  /*3030*/  ISETP.GE.AND P3, PT, R99, UR13, PT ;  /* 0x0000000d63007c0c */ /* 0x000fe2000bf66270 */
[----:B------:R-:W4:Y:S01]  /*3040*/  @!P2 LDG.E.U16 R121, desc[UR14][R138.64] ;  /* 0x0000000e8a79a981 */ /* 0x000f22000c1e1500 */
[----:B------:R-:W-:Y:S01]  /*3050*/  ISETP.GE.AND P0, PT, R97, UR13, PT ;  /* 0x0000000d61007c0c */ /* 0x000fe2000bf06270 */
[----:B0-----:R-:W-:Y:S01]  /*3060*/  IMAD.WIDE R132, R14, 0x2, R134 ;  /* 0x000000020e847825 */ /* 0x001fe200078e0286 */
[----:B------:R-:W-:Y:S02]  /*3070*/  ISETP.GE.AND P4, PT, R95, UR13, PT ;  /* 0x0000000d5f007c0c */ /* 0x000fe4000bf86270 */
[----:B------:R-:W-:Y:S02]  /*3080*/  ISETP.GE.AND P2, PT, R98, UR13, PT ;  /* 0x0000000d62007c0c */ /* 0x000fe4000bf46270 */
[----:B------:R0:W4:Y:S01]  /*3090*/  @!P1 LDG.E.U16 R220, desc[UR14][R132.64] ;  /* 0x0000000e84dc9981 */ /* 0x000122000c1e1500 */
[----:B------:R-:W-:Y:S01]  /*30a0*/  PRMT R113, RZ, 0x7610, R113 ;  /* 0x00007610ff717816 */ /* 0x000fe20000000071 */
[----:B------:R-:W-:Y:S01]  /*30b0*/  IMAD.WIDE R140, R16, 0x2, R134 ;  /* 0x00000002108c7825 */ /* 0x000fe200078e0286 */
[----:B------:R-:W-:-:S02]  /*30c0*/  PRMT R116, RZ, 0x7610, R116 ;  /* 0x00007610ff747816 */ /* 0x000fc40000000074 */
[----:B------:R-:W-:Y:S01]  /*30d0*/  PRMT R119, RZ, 0x7610, R119 ;  /* 0x00007610ff777816 */ /* 0x000fe20000000077 */
[----:B------:R-:W-:Y:S01]  /*30e0*/  IMAD.WIDE R130, R19, 0x2, R134 ;  /* 0x0000000213827825 */ /* 0x000fe200078e0286 */
[----:B------:R-:W4:Y:S03]  /*30f0*/  @!P3 LDG.E.U16 R113, desc[UR14][R140.64] ;  /* 0x0000000e8c71b981 */ /* 0x000f26000c1e1500 */
[--C-:B0-----:R-:W-:Y:S01]  /*3100*/  IMAD.MOV.U32 R132, RZ, RZ, R111.reuse ;  /* 0x000000ffff847224 */ /* 0x101fe200078e006f */
[----:B------:R-:W-:Y:S01]  /*3110*/  PRMT R111, RZ, 0x7610, R111 ;  /* 0x00007610ff6f7816 */ /* 0x000fe2000000006f */
[--C-:B------:R-:W-:Y:S01]  /*3120*/  IMAD.WIDE R142, R13, 0x2, R134.reuse ;  /* 0x000000020d8e7825 */ /* 0x100fe200078e0286 */
[----:B------:R0:W4:Y:S03]  /*3130*/  @!P0 LDG.E.U16 R116, desc[UR14][R130.64] ;  /* 0x0000000e82748981 */ /* 0x000126000c1e1500 */
[----:B------:R-:W-:Y:S01]  /*3140*/  IMAD.WIDE R136, R11, 0x2, R134 ;  /* 0x000000020b887825 */ /* 0x000fe200078e0286 */
[----:B------:R-:W4:Y:S04]  /*3150*/  @!P4 LDG.E.U16 R119, desc[UR14][R142.64] ;  /* 0x0000000e8e77c981 */ /* 0x000f28000c1e1500 */
[----:B------:R1:W4:Y:S01]  /*3160*/  @!P2 LDG.E.U16 R111, desc[UR14][R136.64] ;  /* 0x0000000e886fa981 */ /* 0x000322000c1e1500 */
[----:B------:R-:W-:Y:S01]  /*3170*/  BAR.SYNC.DEFER_BLOCKING 0x0 ;  /* 0x0000000000007b1d */ /* 0x000fe20000010000 */
[----:B------:R-:W-:Y:S01]  /*3180*/  ISETP.GE.AND P0, PT, R104, UR13, PT ;  /* 0x0000000d68007c0c */ /* 0x000fe2000bf06270 */
[----:B0-----:R-:W-:-:S02]  /*3190*/  IMAD.MOV.U32 R130, RZ, RZ, R152 ;  /* 0x000000ffff827224 */ /* 0x001fc400078e0098 */
[----:B------:R-:W-:Y:S02]  /*31a0*/  IMAD.MOV.U32 R131, RZ, RZ, R155 ;  /* 0x000000ffff837224 */ /* 0x000fe400078e009b */
[----:B------:R-:W-:Y:S01]  /*31b0*/  IMAD.MOV.U32 R133, RZ, RZ, R150 ;  /* 0x000000ffff857224 */ /* 0x000fe200078e0096 */
[----:B------:R-:W-:Y:S01]  /*31c0*/  PRMT R218, RZ, 0x7610, R218 ;  /* 0x00007610ffda7816 */ /* 0x000fe200000000da */
[----:B------:R-:W-:Y:S01]  /*31d0*/  IMAD.WIDE R138, R9, 0x2, R130 ;  /* 0x00000002098a7825 */ /* 0x000fe200078e0282 */
[----:B------:R-:W-:-:S03]  /*31e0*/  PRMT R206, RZ, 0x7610, R206 ;  /* 0x00007610ffce7816 */ /* 0x000fc600000000ce */
[----:B------:R-:W-:Y:S01]  /*31f0*/  IMAD.WIDE R140, R9, 0x2, R132 ;  /* 0x00000002098c7825 */ /* 0x000fe200078e0284 */
[----:B------:R-:W-:-:S03]  /*3200*/  PRMT R216, RZ, 0x7610, R216 ;  /* 0x00007610ffd87816 */ /* 0x000fc600000000d8 */
[----:B-1----:R-:W-:Y:S02]  /*3210*/  IMAD.MOV.U32 R136, RZ, RZ, R126 ;  /* 0x000000ffff887224 */ /* 0x002fe400078e007e */
[----:B------:R-:W-:Y:S02]  /*3220*/  IMAD.MOV.U32 R137, RZ, RZ, R147 ;  /* 0x000000ffff897224 */ /* 0x000fe400078e0093 */
[----:B------:R-:W-:Y:S02]  /*3230*/  IMAD.MOV.U32 R142, RZ, RZ, R148 ;  /* 0x000000ffff8e7224 */ /* 0x000fe400078e0094 */
[----:B------:R-:W-:Y:S01]  /*3240*/  IMAD.MOV.U32 R143, RZ, RZ, R153 ;  /* 0x000000ffff8f7224 */ /* 0x000fe200078e0099 */
[----:B------:R0:W4:Y:S04]  /*3250*/  @!P0 LDG.E.U16 R218, desc[UR14][R140.64] ;  /* 0x0000000e8cda8981 */ /* 0x000128000c1e1500 */
[----:B------:R1:W4:Y:S01]  /*3260*/  @!P0 LDG.E.U16 R206, desc[UR14][R138.64] ;  /* 0x0000000e8ace8981 */ /* 0x000322000c1e1500 */
[----:B------:R-:W-:Y:S01]  /*3270*/  PRMT R214, RZ, 0x7610, R214 ;  /* 0x00007610ffd67816 */ /* 0x000fe200000000d6 */
[----:B------:R-:W-:Y:S01]  /*3280*/  IMAD.WIDE R154, R9, 0x2, R136 ;  /* 0x00000002099a7825 */ /* 0x000fe200078e0288 */
[----:B------:R-:W-:-:S03]  /*3290*/  PRMT R126, RZ, 0x7610, R126 ;  /* 0x00007610ff7e7816 */ /* 0x000fc6000000007e */
[----:B0-----:R-:W-:Y:S02]  /*32a0*/  IMAD.MOV.U32 R140, RZ, RZ, R146 ;  /* 0x000000ffff8c7224 */ /* 0x001fe400078e0092 */
[----:B------:R-:W-:Y:S02]  /*32b0*/  IMAD.MOV.U32 R141, RZ, RZ, R151 ;  /* 0x000000ffff8d7224 */ /* 0x000fe400078e0097 */
[--C-:B-1----:R-:W-:Y:S02]  /*32c0*/  IMAD.MOV.U32 R138, RZ, RZ, R128.reuse ;  /* 0x000000ffff8a7224 */ /* 0x102fe400078e0080 */
[----:B------:R-:W-:Y:S01]  /*32d0*/  IMAD.MOV.U32 R139, RZ, RZ, R149 ;  /* 0x000000ffff8b7224 */ /* 0x000fe200078e0095 */
[----:B------:R-:W-:Y:S01]  /*32e0*/  PRMT R128, RZ, 0x7610, R128 ;  /* 0x00007610ff807816 */ /* 0x000fe20000000080 */
[----:B------:R-:W-:Y:S01]  /*32f0*/  IMAD.WIDE R146, R9, 0x2, R144 ;  /* 0x0000000209927825 */ /* 0x000fe200078e0290 */
[----:B------:R-:W-:-:S03]  /*3300*/  PRMT R212, RZ, 0x7610, R212 ;  /* 0x00007610ffd47816 */ /* 0x000fc600000000d4 */
[C---:B------:R-:W-:Y:S01]  /*3310*/  IMAD.WIDE R148, R9.reuse, 0x2, R142 ;  /* 0x0000000209947825 */ /* 0x040fe200078e028e */
[----:B------:R0:W4:Y:S03]  /*3320*/  @!P0 LDG.E.U16 R216, desc[UR14][R146.64] ;  /* 0x0000000e92d88981 */ /* 0x000126000c1e1500 */
[C---:B------:R-:W-:Y:S01]  /*3330*/  IMAD.WIDE R150, R9.reuse, 0x2, R140 ;  /* 0x0000000209967825 */ /* 0x040fe200078e028c */
[----:B------:R1:W4:Y:S03]  /*3340*/  @!P0 LDG.E.U16 R128, desc[UR14][R148.64] ;  /* 0x0000000e94808981 */ /* 0x000326000c1e1500 */
[----:B------:R-:W-:Y:S01]  /*3350*/  IMAD.WIDE R152, R9, 0x2, R138 ;  /* 0x0000000209987825 */ /* 0x000fe200078e028a */
[----:B------:R1:W4:Y:S03]  /*3360*/  @!P0 LDG.E.U16 R214, desc[UR14][R150.64] ;  /* 0x0000000e96d68981 */ /* 0x000326000c1e1500 */
[----:B0-----:R-:W-:Y:S01]  /*3370*/  IMAD.MOV.U32 R146, RZ, RZ, R158 ;  /* 0x000000ffff927224 */ /* 0x001fe200078e009e */
[----:B------:R0:W4:Y:S01]  /*3380*/  @!P0 LDG.E.U16 R126, desc[UR14][R152.64] ;  /* 0x0000000e987e8981 */ /* 0x000122000c1e1500 */
[----:B------:R-:W-:-:S02]  /*3390*/  IMAD.MOV.U32 R147, RZ, RZ, R159 ;  /* 0x000000ffff937224 */ /* 0x000fc400078e009f */
[----:B-1----:R-:W-:Y:S01]  /*33a0*/  IMAD.MOV.U32 R148, RZ, RZ, R156 ;  /* 0x000000ffff947224 */ /* 0x002fe200078e009c */
[----:B------:R1:W4:Y:S01]  /*33b0*/  @!P0 LDG.E.U16 R212, desc[UR14][R154.64] ;  /* 0x0000000e9ad48981 */ /* 0x000322000c1e1500 */
[----:B------:R-:W-:Y:S02]  /*33c0*/  IMAD.MOV.U32 R149, RZ, RZ, R157 ;  /* 0x000000ffff957224 */ /* 0x000fe400078e009d */
[----:B------:R-:W-:Y:S02]  /*33d0*/  IMAD.MOV.U32 R150, RZ, RZ, R160 ;  /* 0x000000ffff967224 */ /* 0x000fe400078e00a0 */
[----:B------:R-:W-:Y:S02]  /*33e0*/  IMAD.MOV.U32 R151, RZ, RZ, R161 ;  /* 0x000000ffff977224 */ /* 0x000fe400078e00a1 */
[----:B0-----:R-:W-:Y:S02]  /*33f0*/  IMAD.MOV.U32 R152, RZ, RZ, R124 ;  /* 0x000000ffff987224 */ /* 0x001fe400078e007c */
[----:B------:R-:W-:-:S02]  /*3400*/  IMAD.MOV.U32 R153, RZ, RZ, R163 ;  /* 0x000000ffff997224 */ /* 0x000fc400078e00a3 */
[----:B-1----:R-:W-:Y:S02]  /*3410*/  IMAD.MOV.U32 R154, RZ, RZ, R122 ;  /* 0x000000ffff9a7224 */ /* 0x002fe400078e007a */
[----:B------:R-:W-:Y:S01]  /*3420*/  IMAD.MOV.U32 R155, RZ, RZ, R165 ;  /* 0x000000ffff9b7224 */ /* 0x000fe200078e00a5 */
[----:B------:R-:W-:Y:S01]  /*3430*/  PRMT R124, RZ, 0x7610, R124 ;  /* 0x00007610ff7c7816 */ /* 0x000fe2000000007c */
[C---:B------:R-:W-:Y:S01]  /*3440*/  IMAD.WIDE R158, R9.reuse, 0x2, R152 ;  /* 0x00000002099e7825 */ /* 0x040fe200078e0298 */
[----:B------:R-:W-:Y:S02]  /*3450*/  PRMT R210, RZ, 0x7610, R210 ;  /* 0x00007610ffd27816 */ /* 0x000fe400000000d2 */
[----:B------:R-:W-:Y:S01]  /*3460*/  PRMT R122, RZ, 0x7610, R122 ;  /* 0x00007610ff7a7816 */ /* 0x000fe2000000007a */
[C---:B------:R-:W-:Y:S01]  /*3470*/  IMAD.WIDE R156, R9.reuse, 0x2, R154 ;  /* 0x00000002099c7825 */ /* 0x040fe200078e029a */
[----:B------:R-:W-:Y:S02]  /*3480*/  PRMT R208, RZ, 0x7610, R208 ;  /* 0x00007610ffd07816 */ /* 0x000fe400000000d0 */
[----:B------:R-:W-:Y:S01]  /*3490*/  PRMT R120, RZ, 0x7610, R120 ;  /* 0x00007610ff787816 */ /* 0x000fe20000000078 */
        /* <DEDUP_REMOVED lines=87> */
[----:B---3--:R-:W-:Y:S02]  /*3a10*/  IMAD.MOV.U32 R190, RZ, RZ, R196 ;  /* 0x000000ffffbe7224 */ /* 0x008fe400078e00c4 */
        /* <DEDUP_REMOVED lines=13> */
[----:B------:R-:W3:Y:S03]  /*3af0*/  @!P0 LDG.E.U16 R246, desc[UR14][R196.64] ;  /* 0x0000000ec4f68981 */ /* 0x000ee6000c1e1500 */
[C---:B------:R-:W-:Y:S01]  /*3b00*/  IMAD.WIDE R202, R9.reuse, 0x2, R188 ;  /* 0x0000000209ca7825 */ /* 0x040fe200078e02bc */
[----:B------:R-:W3:Y:S03]  /*3b10*/  @!P0 LDG.E.U16 R250, desc[UR14][R198.64] ;  /* 0x0000000ec6fa8981 */ /* 0x000ee6000c1e1500 */
[----:B------:R-:W-:Y:S01]  /*3b20*/  IMAD.WIDE R204, R9, 0x2, R186 ;  /* 0x0000000209cc7825 */ /* 0x000fe200078e02ba */
[----:B------:R-:W3:Y:S04]  /*3b30*/  @!P0 LDG.E.U16 R127, desc[UR14][R200.64] ;  /* 0x0000000ec87f8981 */ /* 0x000ee8000c1e1500 */
[----:B------:R-:W3:Y:S04]  /*3b40*/  @!P0 LDG.E.U16 R129, desc[UR14][R202.64] ;  /* 0x0000000eca818981 */ /* 0x000ee8000c1e1500 */
[----:B------:R-:W3:Y:S04]  /*3b50*/  @!P0 LDG.E.U16 R211, desc[UR14][R204.64] ;  /* 0x0000000eccd38981 */ /* 0x000ee8000c1e1500 */
[----:B------:R-:W-:Y:S04]  /*3b60*/  STS.U16 [R5+UR12+0x2000], R110 ;  /* 0x0020006e05007988 */ /* 0x000fe8000800040c */
[----:B--2---:R-:W-:Y:S04]  /*3b70*/  STS.U16 [R5+UR12+0x2400], R112 ;  /* 0x0024007005007988 */ /* 0x004fe8000800040c */
[----:B-----5:R-:W-:Y:S04]  /*3b80*/  STS.U16 [R5+UR12+0x2800], R114 ;  /* 0x0028007205007988 */ /* 0x020fe8000800040c */
[----:B----4-:R-:W-:Y:S04]  /*3b90*/  STS.U16 [R5+UR12+0x2c00], R116 ;  /* 0x002c007405007988 */ /* 0x010fe8000800040c */
[----:B------:R-:W-:Y:S04]  /*3ba0*/  STS.U16 [R93+UR12+0x2100], R118 ;  /* 0x002100765d007988 */ /* 0x000fe8000800040c */
        /* <DEDUP_REMOVED lines=11> */
[----:B------:R-:W-:Y:S04]  /*3c60*/  STS.U16 [R5+UR12], R218 ;  /* 0x000000da05007988 */ /* 0x000fe8000800040c */
        /* <DEDUP_REMOVED lines=26> */
[----:B---3--:R-:W-:Y:S04]  /*3e10*/  STS.U16 [R93+UR12+0x1700], R246 ;  /* 0x001700f65d007988 */ /* 0x008fe8000800040c */
[----:B------:R-:W-:Y:S04]  /*3e20*/  STS.U16 [R93+UR12+0x1900], R250 ;  /* 0x001900fa5d007988 */ /* 0x000fe8000800040c */
[----:B------:R-:W-:Y:S04]  /*3e30*/  STS.U16 [R93+UR12+0x1b00], R127 ;  /* 0x001b007f5d007988 */ /* 0x000fe8000800040c */
[----:B------:R0:W-:Y:S04]  /*3e40*/  STS.U16 [R93+UR12+0x1d00], R129 ;  /* 0x001d00815d007988 */ /* 0x0001e8000800040c */
[----:B------:R1:W-:Y:S01]  /*3e50*/  STS.U16 [R93+UR12+0x1f00], R211 ;  /* 0x001f00d35d007988 */ /* 0x0003e2000800040c */
[----:B------:R2:W-:Y:S06]  /*3e60*/  MEMBAR.ALL.CTA ;  /* 0x0000000000007992 */ /* 0x0005ec0000008000 */
[----:B--2---:R-:W2:Y:S02]  /*3e70*/  FENCE.VIEW.ASYNC.S ;  /* 0x00000000000073c6 */ /* 0x004ea40000000000 */
[----:B--2---:R-:W-:Y:S06]  /*3e80*/  BAR.SYNC.DEFER_BLOCKING 0x0 ;  /* 0x0000000000007b1d */ /* 0x004fec0000010000 */
[----:B------:R-:W-:Y:S01]  /*3e90*/  UMOV UR16, UR4 ;  /* 0x0000000400107c82 */ /* 0x000fe20008000000 */
[----:B------:R-:W-:Y:S01]  /*3ea0*/  UMOV UR17, 0x40000040 ;  /* 0x4000004000117882 */ /* 0x000fe20000000000 */
[----:B------:R-:W-:Y:S01]  /*3eb0*/  UMOV UR18, UR6 ;  /* 0x0000000600127c82 */ /* 0x000fe20008000000 */
[----:B------:R-:W-:Y:S01]  /*3ec0*/  UMOV UR19, 0x80000020 ;  /* 0x8000002000137882 */ /* 0x000fe20000000000 */
[----:B------:R-:W-:-:S06]  /*3ed0*/  WARPGROUP.ARRIVE ;  /* 0x00000000000079c5 */ /* 0x000fcc0000000000 */
[----:B------:R-:W-:Y:S01]  /*3ee0*/  HGMMA.64x128x16.F32 R24, gdesc[UR16].tnspA, R24 ;  /* 0x21e00000101879f0 */ /* 0x000fe20008700818 */
[----:B------:R-:W-:Y:S02]  /*3ef0*/  VIADD R101, R101, 0xffffffff ;  /* 0xffffffff65657836 */ /* 0x000fe40000000000 */
[----:B------:R-:W-:-:S03]  /*3f00*/  IMAD.WIDE R182, R8, 0x2, R182 ;  /* 0x0000000208b67825 */ /* 0x000fc600078e02b6 */
[----:B------:R-:W-:Y:S01]  /*3f10*/  ISETP.NE.U32.AND P0, PT, R101, RZ, PT ;  /* 0x000000ff6500720c */ /* 0x000fe20003f05070 */
[----:B------:R-:W-:-:S05]  /*3f20*/  IMAD.WIDE R200, R8, 0x2, R194 ;  /* 0x0000000208c87825 */ /* 0x000fca00078e02c2 */
[----:B------:R-:W-:Y:S01]  /*3f30*/  HGMMA.64x128x16.F32 R24, gdesc[UR8].tnspA, R24, gsb0 ;  /* 0x21e00000081879f0 */ /* 0x000fe20008000818 */
[----:B------:R-:W-:Y:S02]  /*3f40*/  IMAD.MOV.U32 R194, RZ, RZ, R182 ;  /* 0x000000ffffc27224 */ /* 0x000fe400078e00b6 */
[----:B------:R-:W-:Y:S02]  /*3f50*/  IMAD.MOV.U32 R195, RZ, RZ, R183 ;  /* 0x000000ffffc37224 */ /* 0x000fe400078e00b7 */
[----:B------:R-:W-:-:S04]  /*3f60*/  IMAD.WIDE R178, R8, 0x2, R178 ;  /* 0x0000000208b27825 */ /* 0x000fc800078e02b2 */
[----:B------:R-:W-:-:S04]  /*3f70*/  IMAD.WIDE R182, R8, 0x2, R166 ;  /* 0x0000000208b67825 */ /* 0x000fc800078e02a6 */
[----:B------:R-:W-:Y:S01]  /*3f80*/  IMAD.WIDE R168, R8, 0x2, R168 ;  /* 0x0000000208a87825 */ /* 0x000fe200078e02a8 */
[----:B------:R-:W-:-:S03]  /*3f90*/  UIADD3 UR13, UR13, -0x20, URZ ;  /* 0xffffffe00d0d7890 */ /* 0x000fc6000fffe03f */
[----:B0-----:R-:W-:-:S04]  /*3fa0*/  IMAD.WIDE R128, R8, 0x2, R192 ;  /* 0x0000000208807825 */ /* 0x001fc800078e02c0 */
[----:B------:R-:W-:-:S04]  /*3fb0*/  IMAD.WIDE R198, R8, 0x2, R186 ;  /* 0x0000000208c67825 */ /* 0x000fc800078e02ba */
        /* <DEDUP_REMOVED lines=8> */
[----:B------:R-:W-:Y:S02]  /*4040*/  IMAD.MOV.U32 R190, RZ, RZ, R178 ;  /* 0x000000ffffbe7224 */ /* 0x000fe400078e00b2 */
[----:B------:R-:W-:Y:S02]  /*4050*/  IMAD.MOV.U32 R191, RZ, RZ, R179 ;  /* 0x000000ffffbf7224 */ /* 0x000fe400078e00b3 */
[----:B------:R-:W-:Y:S02]  /*4060*/  IMAD.MOV.U32 R185, RZ, RZ, R183 ;  /* 0x000000ffffb97224 */ /* 0x000fe400078e00b7 */
        /* <DEDUP_REMOVED lines=19> */
[----:B------:R-:W-:Y:S01]  /*41a0*/  IMAD.WIDE R156, R8, 0x2, R148 ;  /* 0x00000002089c7825 */ /* 0x000fe200078e0294 */
[----:B------:R-:W-:-:S03]  /*41b0*/  WARPGROUP.DEPBAR.LE gsb0, 0x0 ;  /* 0x00008000000079c5 */ /* 0x000fc60000010000 */
[----:B------:R-:W-:Y:S02]  /*41c0*/  IMAD.MOV.U32 R160, RZ, RZ, R150 ;  /* 0x000000ffffa07224 */ /* 0x000fe400078e0096 */
[----:B------:R-:W-:Y:S02]  /*41d0*/  IMAD.MOV.U32 R161, RZ, RZ, R151 ;  /* 0x000000ffffa17224 */ /* 0x000fe400078e0097 */
[----:B------:R-:W-:Y:S02]  /*41e0*/  IMAD.MOV.U32 R124, RZ, RZ, R152 ;  /* 0x000000ffff7c7224 */ /* 0x000fe400078e0098 */
[----:B------:R-:W-:Y:S02]  /*41f0*/  IMAD.MOV.U32 R163, RZ, RZ, R153 ;  /* 0x000000ffffa37224 */ /* 0x000fe400078e0099 */
[----:B------:R-:W-:Y:S02]  /*4200*/  IMAD.MOV.U32 R165, RZ, RZ, R155 ;  /* 0x000000ffffa57224 */ /* 0x000fe400078e009b */
[----:B------:R-:W-:-:S02]  /*4210*/  IMAD.MOV.U32 R122, RZ, RZ, R154 ;  /* 0x000000ffff7a7224 */ /* 0x000fc400078e009a */
[----:B------:R-:W-:Y:S02]  /*4220*/  IMAD.MOV.U32 R126, RZ, RZ, R136 ;  /* 0x000000ffff7e7224 */ /* 0x000fe400078e0088 */
[----:B------:R-:W-:Y:S02]  /*4230*/  IMAD.MOV.U32 R147, RZ, RZ, R137 ;  /* 0x000000ffff937224 */ /* 0x000fe400078e0089 */
[----:B------:R-:W-:Y:S02]  /*4240*/  IMAD.MOV.U32 R128, RZ, RZ, R138 ;  /* 0x000000ffff807224 */ /* 0x000fe400078e008a */
[----:B------:R-:W-:Y:S02]  /*4250*/  IMAD.MOV.U32 R149, RZ, RZ, R139 ;  /* 0x000000ffff957224 */ /* 0x000fe400078e008b */
[----:B------:R-:W-:-:S04]  /*4260*/  IMAD.WIDE R144, R8, 0x2, R144 ;  /* 0x0000000208907825 */ /* 0x000fc800078e0290 */
        /* <DEDUP_REMOVED lines=8> */
[----:B------:R-:W-:Y:S01]  /*42f0*/  IMAD.MOV.U32 R150, RZ, RZ, R133 ;  /* 0x000000ffff967224 */ /* 0x000fe200078e0085 */
[----:B-1----:R-:W-:Y:S06]  /*4300*/  @P0 BRA `(.L_x_1) ;  /* 0xffffffe800940947 */ /* 0x002fec000383ffff */
[----:B------:R-:W-:Y:S02]  /*4310*/  F2FP.F16.F32.PACK_AB R83, R87, R83 ;  /* 0x000000535753723e */ /* 0x000fe400000000ff */
[----:B------:R-:W-:Y:S02]  /*4320*/  F2FP.F16.F32.PACK_AB R82, R86, R82 ;  /* 0x000000525652723e */ /* 0x000fe400000000ff */
[----:B------:R-:W-:Y:S02]  /*4330*/  F2FP.F16.F32.PACK_AB R81, R85, R81 ;  /* 0x000000515551723e */ /* 0x000fe400000000ff */
[----:B------:R-:W-:Y:S02]  /*4340*/  F2FP.F16.F32.PACK_AB R80, R84, R80 ;  /* 0x000000505450723e */ /* 0x000fe400000000ff */
[----:B------:R-:W-:Y:S02]  /*4350*/  F2FP.F16.F32.PACK_AB R75, R79, R75 ;  /* 0x0000004b4f4b723e */ /* 0x000fe400000000ff */
[----:B------:R-:W-:-:S02]  /*4360*/  F2FP.F16.F32.PACK_AB R74, R78, R74 ;  /* 0x0000004a4e4a723e */ /* 0x000fc400000000ff */
        /* <DEDUP_REMOVED lines=25> */
[----:B------:R-:W-:-:S07]  /*4500*/  F2FP.F16.F32.PACK_AB R8, R28, R24 ;  /* 0x000000181c08723e */ /* 0x000fce00000000ff */
.L_x_0:
[----:B------:R-:W-:Y:S01]  /*4510*/  BAR.SYNC.DEFER_BLOCKING 0x0 ;  /* 0x0000000000007b1d */ /* 0x000fe20000010000 */
[C---:B------:R-:W-:Y:S01]  /*4520*/  IMAD.SHL.U32 R6, R0.reuse, 0x80, RZ ;  /* 0x0000008000067824 */ /* 0x040fe200078e00ff */
[C-C-:B------:R-:W-:Y:S01]  /*4530*/  LOP3.LUT R93, R3.reuse, 0x2, R2.reuse, 0xfe, !PT ;  /* 0x00000002035d7812 */ /* 0x140fe200078efe02 */
[C---:B------:R-:W-:Y:S01]  /*4540*/  IMAD.SHL.U32 R29, R0.reuse, 0x10, RZ ;  /* 0x00000010001d7824 */ /* 0x040fe200078e00ff */
[----:B------:R-:W-:Y:S01]  /*4550*/  LOP3.LUT R91, R3, 0x4, R2, 0xfe, !PT ;  /* 0x00000004035b7812 */ /* 0x000fe200078efe02 */
[----:B------:R-:W-:Y:S01]  /*4560*/  IMAD.SHL.U32 R5, R0, 0x8, RZ ;  /* 0x0000000800057824 */ /* 0x000fe200078e00ff */
[----:B------:R-:W-:Y:S01]  /*4570*/  LOP3.LUT R7, R6, 0x400, RZ, 0xc0, !PT ;  /* 0x0000040006077812 */ /* 0x000fe200078ec0ff */
[----:B------:R-:W-:Y:S01]  /*4580*/  ULDC.64 UR6, c[0x0][0x228] ;  /* 0x00008a0000067ab9 */ /* 0x000fe20000000a00 */
[----:B------:R-:W-:Y:S01]  /*4590*/  LOP3.LUT R0, R29, 0x70, RZ, 0xc0, !PT ;  /* 0x000000701d007812 */ /* 0x000fe200078ec0ff */
[----:B------:R-:W-:Y:S01]  /*45a0*/  ULDC UR4, c[0x0][0x244] ;  /* 0x0000910000047ab9 */ /* 0x000fe20000000800 */
[----:B------:R-:W-:-:S02]  /*45b0*/  LOP3.LUT R6, R5, 0x380, RZ, 0xc0, !PT ;  /* 0x0000038005067812 */ /* 0x000fc400078ec0ff */
[----:B------:R-:W-:Y:S02]  /*45c0*/  IADD3 R7, R7, UR12, R0 ;  /* 0x0000000c07077c10 */ /* 0x000fe4000fffe000 */
[----:B------:R-:W-:Y:S01]  /*45d0*/  LOP3.LUT R29, R29, 0x7f0, RZ, 0xc0, !PT ;  /* 0x000007f01d1d7812 */ /* 0x000fe200078ec0ff */
[----:B------:R-:W0:Y:S01]  /*45e0*/  LDC R0, c[0x0][0x248] ;  /* 0x00009200ff007b82 */ /* 0x000e220000000800 */
[----:B------:R-:W-:Y:S01]  /*45f0*/  ISETP.GE.AND P0, PT, R4, UR6, PT ;  /* 0x0000000604007c0c */ /* 0x000fe2000bf06270 */
[----:B------:R-:W-:Y:S01]  /*4600*/  IMAD.IADD R76, R6, 0x1, R7 ;  /* 0x00000001064c7824 */ /* 0x000fe200078e0207 */
[C---:B------:R-:W-:Y:S01]  /*4610*/  LOP3.LUT R5, R3.reuse, R2, RZ, 0xfc, !PT ;  /* 0x0000000203057212 */ /* 0x040fe200078efcff */
[----:B------:R-:W-:Y:S01]  /*4620*/  IMAD R4, R4, UR4, RZ ;  /* 0x0000000404047c24 */ /* 0x000fe2000f8e02ff */
[C-C-:B------:R-:W-:Y:S01]  /*4630*/  LOP3.LUT R89, R3.reuse, 0x6, R2.reuse, 0xfe, !PT ;  /* 0x0000000603597812 */ /* 0x140fe200078efe02 */
[----:B------:R-:W-:Y:S01]  /*4640*/  ULDC.64 UR4, c[0x0][0x220] ;  /* 0x0000880000047ab9 */ /* 0x000fe20000000a00 */
[C-C-:B------:R-:W-:Y:S01]  /*4650*/  LOP3.LUT R87, R3.reuse, 0x8, R2.reuse, 0xfe, !PT ;  /* 0x0000000803577812 */ /* 0x140fe200078efe02 */
[----:B------:R-:W-:Y:S01]  /*4660*/  STSM.16.M88.4 [R76], R8 ;  /* 0x000000084c007844 */ /* 0x000fe20000000200 */
[----:B------:R-:W-:-:S02]  /*4670*/  LOP3.LUT R85, R3, 0xa, R2, 0xfe, !PT ;  /* 0x0000000a03557812 */ /* 0x000fc400078efe02 */
[C-C-:B------:R-:W-:Y:S01]  /*4680*/  LOP3.LUT R79, R3.reuse, 0xc, R2.reuse, 0xfe, !PT ;  /* 0x0000000c034f7812 */ /* 0x140fe200078efe02 */
[----:B------:R-:W-:Y:S01]  /*4690*/  BAR.SYNC.DEFER_BLOCKING 0x0 ;  /* 0x0000000000007b1d */ /* 0x000fe20000010000 */
[C-C-:B------:R-:W-:Y:S02]  /*46a0*/  LOP3.LUT R77, R3.reuse, 0xe, R2.reuse, 0xfe, !PT ;  /* 0x0000000e034d7812 */ /* 0x140fe400078efe02 */
[C-C-:B------:R-:W-:Y:S02]  /*46b0*/  LOP3.LUT R71, R3.reuse, 0x10, R2.reuse, 0xfe, !PT ;  /* 0x0000001003477812 */ /* 0x140fe400078efe02 */
[C-C-:B------:R-:W-:Y:S02]  /*46c0*/  LOP3.LUT R69, R3.reuse, 0x12, R2.reuse, 0xfe, !PT ;  /* 0x0000001203457812 */ /* 0x140fe400078efe02 */
[C-C-:B------:R-:W-:Y:S02]  /*46d0*/  LOP3.LUT R63, R3.reuse, 0x14, R2.reuse, 0xfe, !PT ;  /* 0x00000014033f7812 */ /* 0x140fe400078efe02 */
[----:B------:R-:W-:-:S02]  /*46e0*/  LOP3.LUT R61, R3, 0x16, R2, 0xfe, !PT ;  /* 0x00000016033d7812 */ /* 0x000fc400078efe02 */
[C-C-:B------:R-:W-:Y:S02]  /*46f0*/  LOP3.LUT R55, R3.reuse, 0x18, R2.reuse, 0xfe, !PT ;  /* 0x0000001803377812 */ /* 0x140fe400078efe02 */
[C-C-:B------:R-:W-:Y:S02]  /*4700*/  LOP3.LUT R53, R3.reuse, 0x1a, R2.reuse, 0xfe, !PT ;  /* 0x0000001a03357812 */ /* 0x140fe400078efe02 */
[C-C-:B------:R-:W-:Y:S02]  /*4710*/  LOP3.LUT R47, R3.reuse, 0x1c, R2.reuse, 0xfe, !PT ;  /* 0x0000001c032f7812 */ /* 0x140fe400078efe02 */
[C-C-:B------:R-:W-:Y:S02]  /*4720*/  LOP3.LUT R45, R3.reuse, 0x1e, R2.reuse, 0xfe, !PT ;  /* 0x0000001e032d7812 */ /* 0x140fe400078efe02 */
[C-C-:B------:R-:W-:Y:S02]  /*4730*/  LOP3.LUT R126, R3.reuse, 0x20, R2.reuse, 0xfe, !PT ;  /* 0x00000020037e7812 */ /* 0x140fe400078efe02 */
[----:B------:R-:W-:-:S02]  /*4740*/  LOP3.LUT R125, R3, 0x22, R2, 0xfe, !PT ;  /* 0x00000022037d7812 */ /* 0x000fc400078efe02 */
[C-C-:B------:R-:W-:Y:S01]  /*4750*/  LOP3.LUT R124, R3.reuse, 0x24, R2.reuse, 0xfe, !PT ;  /* 0x00000024037c7812 */ /* 0x140fe200078efe02 */
[----:B------:R-:W1:Y:S01]  /*4760*/  LDS.128 R32, [R29+UR12] ;  /* 0x0000000c1d207984 */ /* 0x000e620008000c00 */
[C-C-:B------:R-:W-:Y:S02]  /*4770*/  LOP3.LUT R123, R3.reuse, 0x26, R2.reuse, 0xfe, !PT ;  /* 0x00000026037b7812 */ /* 0x140fe400078efe02 */
[C-C-:B------:R-:W-:Y:S01]  /*4780*/  LOP3.LUT R122, R3.reuse, 0x28, R2.reuse, 0xfe, !PT ;  /* 0x00000028037a7812 */ /* 0x140fe200078efe02 */
[----:B------:R-:W-:Y:S01]  /*4790*/  BAR.SYNC.DEFER_BLOCKING 0x0 ;  /* 0x0000000000007b1d */ /* 0x000fe20000010000 */
        /* <DEDUP_REMOVED lines=9> */
[C-C-:B------:R-:W-:Y:S02]  /*4830*/  LOP3.LUT R112, R3.reuse, 0x3c, R2.reuse, 0xfe, !PT ;  /* 0x0000003c03707812 */ /* 0x140fe400078efe02 */
[C-C-:B------:R-:W-:Y:S02]  /*4840*/  LOP3.LUT R111, R3.reuse, 0x3e, R2.reuse, 0xfe, !PT ;  /* 0x0000003e036f7812 */ /* 0x140fe400078efe02 */
[C-C-:B------:R-:W-:Y:S01]  /*4850*/  LOP3.LUT R110, R3.reuse, 0x40, R2.reuse, 0xfe, !PT ;  /* 0x00000040036e7812 */ /* 0x140fe200078efe02 */
[----:B------:R-:W-:Y:S01]  /*4860*/  STSM.16.M88.4 [R76], R36 ;  /* 0x000000244c007844 */ /* 0x000fe20000000200 */
[C-C-:B------:R-:W-:Y:S02]  /*4870*/  LOP3.LUT R109, R3.reuse, 0x42, R2.reuse, 0xfe, !PT ;  /* 0x00000042036d7812 */ /* 0x140fe400078efe02 */
[C-C-:B------:R-:W-:Y:S01]  /*4880*/  LOP3.LUT R108, R3.reuse, 0x44, R2.reuse, 0xfe, !PT ;  /* 0x00000044036c7812 */ /* 0x140fe200078efe02 */
[----:B------:R-:W-:Y:S01]  /*4890*/  BAR.SYNC.DEFER_BLOCKING 0x0 ;  /* 0x0000000000007b1d */ /* 0x000fe20000010000 */
        /* <DEDUP_REMOVED lines=11> */
[C-C-:B------:R-:W-:Y:S01]  /*4950*/  LOP3.LUT R96, R3.reuse, 0x5c, R2.reuse, 0xfe, !PT ;  /* 0x0000005c03607812 */ /* 0x140fe200078efe02 */
[----:B------:R-:W2:Y:S01]  /*4960*/  LDS.128 R24, [R29+UR12] ;  /* 0x0000000c1d187984 */ /* 0x000ea20008000c00 */
        /* <DEDUP_REMOVED lines=15> */
[----:B------:R3:W-:Y:S01]  /*4a60*/  STSM.16.M88.4 [R76], R40 ;  /* 0x000000284c007844 */ /* 0x0007e20000000200 */
[C-C-:B------:R-:W-:Y:S02]  /*4a70*/  LOP3.LUT R46, R3.reuse, 0x7a, R2.reuse, 0xfe, !PT ;  /* 0x0000007a032e7812 */ /* 0x140fe400078efe02 */
[C-C-:B------:R-:W-:Y:S01]  /*4a80*/  LOP3.LUT R44, R3.reuse, 0x7c, R2.reuse, 0xfe, !PT ;  /* 0x0000007c032c7812 */ /* 0x140fe200078efe02 */
[----:B------:R-:W-:Y:S01]  /*4a90*/  BAR.SYNC.DEFER_BLOCKING 0x0 ;  /* 0x0000000000007b1d */ /* 0x000fe20000010000 */
[----:B------:R-:W-:Y:S02]  /*4aa0*/  LOP3.LUT R2, R3, 0x7e, R2, 0xfe, !PT ;  /* 0x0000007e03027812 */ /* 0x000fe400078efe02 */
[----:B------:R-:W-:Y:S02]  /*4ab0*/  LEA R3, P1, R4, UR4, 0x1 ;  /* 0x0000000404037c11 */ /* 0x000fe4000f8208ff */
[----:B------:R-:W-:-:S02]  /*4ac0*/  ISETP.LT.AND P2, PT, R5, UR7, !P0 ;  /* 0x0000000705007c0c */ /* 0x000fc4000c741270 */
[----:B------:R-:W-:Y:S02]  /*4ad0*/  LEA.HI.X.SX32 R28, R4, UR5, 0x1, P1 ;  /* 0x00000005041c7c11 */ /* 0x000fe400088f0eff */
[C---:B------:R-:W-:Y:S01]  /*4ae0*/  ISETP.LT.AND P3, PT, R91.reuse, UR7, !P0 ;  /* 0x000000075b007c0c */ /* 0x040fe2000c761270 */
[-C--:B0-----:R-:W-:Y:S01]  /*4af0*/  IMAD R91, R91, R0.reuse, RZ ;  /* 0x000000005b5b7224 */ /* 0x081fe200078e02ff */
[----:B------:R-:W-:Y:S01]  /*4b00*/  ISETP.LT.AND P4, PT, R89, UR7, !P0 ;  /* 0x0000000759007c0c */ /* 0x000fe2000c781270 */
[-C--:B---3--:R-:W-:Y:S02]  /*4b10*/  IMAD R43, R5, R0.reuse, RZ ;  /* 0x00000000052b7224 */ /* 0x088fe400078e02ff */
[----:B------:R-:W-:Y:S01]  /*4b20*/  IMAD R89, R89, R0, RZ ;  /* 0x0000000059597224 */ /* 0x000fe200078e02ff */
[-C--:B------:R-:W-:Y:S02]  /*4b30*/  LEA R38, P6, R91, R3.reuse, 0x1 ;  /* 0x000000035b267211 */ /* 0x080fe400078c08ff */
[----:B------:R-:W-:-:S02]  /*4b40*/  LEA R30, P1, R43, R3, 0x1 ;  /* 0x000000032b1e7211 */ /* 0x000fc400078208ff */
[----:B------:R-:W-:Y:S02]  /*4b50*/  LEA R40, P5, R89, R3, 0x1 ;  /* 0x0000000359287211 */ /* 0x000fe400078a08ff */
[----:B------:R-:W-:Y:S01]  /*4b60*/  LEA.HI.X.SX32 R31, R43, R28, 0x1, P1 ;  /* 0x0000001c2b1f7211 */ /* 0x000fe200008f0eff */
[----:B------:R-:W-:Y:S01]  /*4b70*/  IMAD R43, R0, 0x20, R43 ;  /* 0x00000020002b7824 */ /* 0x000fe200078e022b */
[C---:B------:R-:W-:Y:S01]  /*4b80*/  ISETP.LT.AND P1, PT, R93.reuse, UR7, !P0 ;  /* 0x000000075d007c0c */ /* 0x040fe2000c721270 */
[----:B------:R-:W0:Y:S01]  /*4b90*/  LDS.128 R20, [R29+UR12] ;  /* 0x0000000c1d147984 */ /* 0x000e220008000c00 */
[----:B------:R-:W-:Y:S01]  /*4ba0*/  IMAD R93, R93, R0, RZ ;  /* 0x000000005d5d7224 */ /* 0x000fe200078e02ff */
[-C--:B------:R-:W-:Y:S01]  /*4bb0*/  LEA.HI.X.SX32 R39, R91, R28.reuse, 0x1, P6 ;  /* 0x0000001c5b277211 */ /* 0x080fe200030f0eff */
[----:B------:R-:W-:Y:S01]  /*4bc0*/  BAR.SYNC.DEFER_BLOCKING 0x0 ;  /* 0x0000000000007b1d */ /* 0x000fe20000010000 */
[----:B------:R-:W-:Y:S02]  /*4bd0*/  LEA.HI.X.SX32 R41, R89, R28, 0x1, P5 ;  /* 0x0000001c59297211 */ /* 0x000fe400028f0eff */
[C---:B------:R-:W-:Y:S01]  /*4be0*/  ISETP.LT.AND P5, PT, R85.reuse, UR7, !P0 ;  /* 0x0000000755007c0c */ /* 0x040fe2000c7a1270 */
[----:B------:R-:W-:-:S02]  /*4bf0*/  IMAD R85, R85, R0, RZ ;  /* 0x0000000055557224 */ /* 0x000fc400078e02ff */
[----:B------:R-:W-:Y:S02]  /*4c00*/  STSM.16.M88.4 [R76], R48 ;  /* 0x000000304c007844 */ /* 0x000fe40000000200 */
[----:B------:R-:W-:Y:S06]  /*4c10*/  BAR.SYNC.DEFER_BLOCKING 0x0 ;  /* 0x0000000000007b1d */ /* 0x000fec0000010000 */
[----:B------:R-:W3:Y:S02]  /*4c20*/  LDS.128 R16, [R29+UR12] ;  /* 0x0000000c1d107984 */ /* 0x000ee40008000c00 */
[----:B------:R-:W-:Y:S06]  /*4c30*/  BAR.SYNC.DEFER_BLOCKING 0x0 ;  /* 0x0000000000007b1d */ /* 0x000fec0000010000 */
[----:B------:R-:W-:Y:S02]  /*4c40*/  STSM.16.M88.4 [R76], R56 ;  /* 0x000000384c007844 */ /* 0x000fe40000000200 */
[----:B------:R-:W-:Y:S06]  /*4c50*/  BAR.SYNC.DEFER_BLOCKING 0x0 ;  /* 0x0000000000007b1d */ /* 0x000fec0000010000 */
[----:B------:R-:W4:Y:S02]  /*4c60*/  LDS.128 R12, [R29+UR12] ;  /* 0x0000000c1d0c7984 */ /* 0x000f240008000c00 */
[----:B------:R-:W-:Y:S06]  /*4c70*/  BAR.SYNC.DEFER_BLOCKING 0x0 ;  /* 0x0000000000007b1d */ /* 0x000fec0000010000 */
[----:B------:R-:W-:Y:S02]  /*4c80*/  STSM.16.M88.4 [R76], R64 ;  /* 0x000000404c007844 */ /* 0x000fe40000000200 */
[----:B------:R-:W-:Y:S06]  /*4c90*/  BAR.SYNC.DEFER_BLOCKING 0x0 ;  /* 0x0000000000007b1d */ /* 0x000fec0000010000 */
[----:B------:R-:W5:Y:S02]  /*4ca0*/  LDS.128 R8, [R29+UR12] ;  /* 0x0000000c1d087984 */ /* 0x000f640008000c00 */
[----:B------:R-:W-:Y:S06]  /*4cb0*/  BAR.SYNC.DEFER_BLOCKING 0x0 ;  /* 0x0000000000007b1d */ /* 0x000fec0000010000 */
[----:B------:R-:W-:Y:S02]  /*4cc0*/  STSM.16.M88.4 [R76], R72 ;  /* 0x000000484c007844 */ /* 0x000fe40000000200 */
[----:B------:R-:W-:Y:S06]  /*4cd0*/  BAR.SYNC.DEFER_BLOCKING 0x0 ;  /* 0x0000000000007b1d */ /* 0x000fec0000010000 */
[----:B------:R-:W5:Y:S02]  /*4ce0*/  LDS.128 R4, [R29+UR12] ;  /* 0x0000000c1d047984 */ /* 0x000f640008000c00 */
[----:B------:R-:W-:Y:S06]  /*4cf0*/  BAR.SYNC.DEFER_BLOCKING 0x0 ;  /* 0x0000000000007b1d */ /* 0x000fec0000010000 */
[----:B------:R-:W-:Y:S02]  /*4d00*/  STSM.16.M88.4 [R76], R80 ;  /* 0x000000504c007844 */ /* 0x000fe40000000200 */
[----:B------:R-:W-:Y:S06]  /*4d10*/  BAR.SYNC.DEFER_BLOCKING 0x0 ;  /* 0x0000000000007b1d */ /* 0x000fec0000010000 */
[----:B-1----:R1:W-:Y:S01]  /*4d20*/  @P2 STG.E.U16 desc[UR14][R30.64], R32 ;  /* 0x000000201e002986 */ /* 0x0023e2000c10150e */
[----:B------:R-:W-:-:S04]  /*4d30*/  LEA R36, P2, R93, R3, 0x1 ;  /* 0x000000035d247211 */ /* 0x000fc800078408ff */
[----:B------:R-:W-:Y:S02]  /*4d40*/  LEA.HI.X.SX32 R37, R93, R28, 0x1, P2 ;  /* 0x0000001c5d257211 */ /* 0x000fe400010f0eff */
[C---:B------:R-:W-:Y:S01]  /*4d50*/  ISETP.LT.AND P2, PT, R87.reuse, UR7, !P0 ;  /* 0x0000000757007c0c */ /* 0x040fe2000c741270 */
[-C--:B------:R-:W-:Y:S02]  /*4d60*/  IMAD R87, R87, R0.reuse, RZ ;  /* 0x0000000057577224 */ /* 0x080fe400078e02ff */
[----:B------:R2:W-:Y:S01]  /*4d70*/  @P1 STG.E.U16 desc[UR14][R36.64], R33 ;  /* 0x0000002124001986 */ /* 0x0005e2000c10150e */
[----:B------:R-:W-:Y:S02]  /*4d80*/  ISETP.LT.AND P1, PT, R126, UR7, !P0 ;  /* 0x000000077e007c0c */ /* 0x000fe4000c721270 */
[----:B-1----:R-:W-:Y:S01]  /*4d90*/  LEA R30, P6, R87, R3, 0x1 ;  /* 0x00000003571e7211 */ /* 0x002fe200078c08ff */
[----:B------:R-:W-:Y:S01]  /*4da0*/  @P3 STG.E.U16 desc[UR14][R38.64], R34 ;  /* 0x0000002226003986 */ /* 0x000fe2000c10150e */
[C---:B------:R-:W-:Y:S01]  /*4db0*/  ISETP.LT.AND P3, PT, R77.reuse, UR7, !P0 ;  /* 0x000000074d007c0c */ /* 0x040fe2000c761270 */
[----:B------:R-:W-:Y:S01]  /*4dc0*/  IMAD R77, R77, R0, RZ ;  /* 0x000000004d4d7224 */ /* 0x000fe200078e02ff */
[----:B------:R-:W-:Y:S01]  /*4dd0*/  LEA.HI.X.SX32 R31, R87, R28, 0x1, P6 ;  /* 0x0000001c571f7211 */ /* 0x000fe200030f0eff */
[----:B------:R1:W-:Y:S01]  /*4de0*/  @P4 STG.E.U16 desc[UR14][R40.64], R35 ;  /* 0x0000002328004986 */ /* 0x0003e2000c10150e */
[C---:B------:R-:W-:Y:S01]  /*4df0*/  ISETP.LT.AND P4, PT, R79.reuse, UR7, !P0 ;  /* 0x000000074f007c0c */ /* 0x040fe2000c781270 */
[----:B------:R-:W-:Y:S01]  /*4e00*/  IMAD R79, R79, R0, RZ ;  /* 0x000000004f4f7224 */ /* 0x000fe200078e02ff */
[----:B--2---:R-:W-:-:S02]  /*4e10*/  PRMT R37, R32, 0x7632, R37 ;  /* 0x0000763220257816 */ /* 0x004fc40000000025 */
[----:B------:R-:W-:-:S03]  /*4e20*/  LEA R32, P6, R85, R3, 0x1 ;  /* 0x0000000355207211 */ /* 0x000fc600078c08ff */
[----:B------:R2:W-:Y:S01]  /*4e30*/  @P2 STG.E.U16 desc[UR14][R30.64], R37 ;  /* 0x000000251e002986 */ /* 0x0005e2000c10150e */
[----:B------:R-:W-:Y:S02]  /*4e40*/  LEA R36, P2, R79, R3, 0x1 ;  /* 0x000000034f247211 */ /* 0x000fe400078408ff */
[----:B-1----:R-:W-:-:S04]  /*4e50*/  PRMT R35, R34, 0x7632, R35 ;  /* 0x0000763222237816 */ /* 0x002fc80000000023 */
[----:B------:R-:W-:Y:S02]  /*4e60*/  PRMT R39, R35, 0x7632, R39 ;  /* 0x0000763223277816 */ /* 0x000fe40000000027 */
[----:B--2---:R-:W-:Y:S02]  /*4e70*/  PRMT R31, R33, 0x7632, R31 ;  /* 0x00007632211f7816 */ /* 0x004fe4000000001f */
[-C--:B------:R-:W-:Y:S02]  /*4e80*/  LEA.HI.X.SX32 R33, R85, R28.reuse, 0x1, P6 ;  /* 0x0000001c55217211 */ /* 0x080fe400030f0eff */
[----:B------:R-:W-:Y:S02]  /*4e90*/  LEA.HI.X.SX32 R37, R79, R28, 0x1, P2 ;  /* 0x0000001c4f257211 */ /* 0x000fe400010f0eff */
[----:B------:R-:W-:Y:S01]  /*4ea0*/  LEA R30, P6, R77, R3, 0x1 ;  /* 0x000000034d1e7211 */ /* 0x000fe200078c08ff */
[----:B------:R1:W-:Y:S01]  /*4eb0*/  @P5 STG.E.U16 desc[UR14][R32.64], R31 ;  /* 0x0000001f20005986 */ /* 0x0003e2000c10150e */
[C---:B------:R-:W-:Y:S01]  /*4ec0*/  ISETP.LT.AND P2, PT, R71.reuse, UR7, !P0 ;  /* 0x0000000747007c0c */ /* 0x040fe2000c741270 */
[----:B------:R-:W-:-:S02]  /*4ed0*/  IMAD R71, R71, R0, RZ ;  /* 0x0000000047477224 */ /* 0x000fc400078e02ff */
[----:B------:R2:W-:Y:S01]  /*4ee0*/  @P4 STG.E.U16 desc[UR14][R36.64], R35 ;  /* 0x0000002324004986 */ /* 0x0005e2000c10150e */
[C---:B------:R-:W-:Y:S01]  /*4ef0*/  ISETP.LT.AND P4, PT, R69.reuse, UR7, !P0 ;  /* 0x0000000745007c0c */ /* 0x040fe2000c781270 */
[----:B------:R-:W-:Y:S01]  /*4f00*/  IMAD R69, R69, R0, RZ ;  /* 0x0000000045457224 */ /* 0x000fe200078e02ff */
[-C--:B------:R-:W-:Y:S02]  /*4f10*/  LEA R34, P5, R71, R3.reuse, 0x1 ;  /* 0x0000000347227211 */ /* 0x080fe400078a08ff */
[-C--:B-1----:R-:W-:Y:S02]  /*4f20*/  LEA.HI.X.SX32 R31, R77, R28.reuse, 0x1, P6 ;  /* 0x0000001c4d1f7211 */ /* 0x082fe400030f0eff */
[----:B------:R-:W-:Y:S02]  /*4f30*/  LEA R38, P6, R69, R3, 0x1 ;  /* 0x0000000345267211 */ /* 0x000fe400078c08ff */
[----:B--2---:R-:W-:Y:S01]  /*4f40*/  LEA.HI.X.SX32 R35, R71, R28, 0x1, P5 ;  /* 0x0000001c47237211 */ /* 0x004fe200028f0eff */
[----:B------:R1:W-:Y:S01]  /*4f50*/  @P3 STG.E.U16 desc[UR14][R30.64], R39 ;  /* 0x000000271e003986 */ /* 0x0003e2000c10150e */
[C---:B------:R-:W-:Y:S01]  /*4f60*/  ISETP.LT.AND P3, PT, R63.reuse, UR7, !P0 ;  /* 0x000000073f007c0c */ /* 0x040fe2000c761270 */
[-C--:B------:R-:W-:Y:S01]  /*4f70*/  IMAD R63, R63, R0.reuse, RZ ;  /* 0x000000003f3f7224 */ /* 0x080fe200078e02ff */
[C---:B------:R-:W-:Y:S01]  /*4f80*/  ISETP.LT.AND P5, PT, R61.reuse, UR7, !P0 ;  /* 0x000000073d007c0c */ /* 0x040fe2000c7a1270 */
[----:B------:R2:W-:Y:S01]  /*4f90*/  @P2 STG.E.U16 desc[UR14][R34.64], R24 ;  /* 0x0000001822002986 */ /* 0x0005e2000c10150e */
[----:B------:R-:W-:-:S02]  /*4fa0*/  IMAD R61, R61, R0, RZ ;  /* 0x000000003d3d7224 */ /* 0x000fc400078e02ff */
[----:B------:R-:W-:-:S04]  /*4fb0*/  LEA R32, P2, R63, R3, 0x1 ;  /* 0x000000033f207211 */ /* 0x000fc800078408ff */
[-C--:B------:R-:W-:Y:S02]  /*4fc0*/  LEA.HI.X.SX32 R33, R63, R28.reuse, 0x1, P2 ;  /* 0x0000001c3f217211 */ /* 0x080fe400010f0eff */
[----:B-1----:R-:W-:Y:S02]  /*4fd0*/  LEA.HI.X.SX32 R39, R69, R28, 0x1, P6 ;  /* 0x0000001c45277211 */ /* 0x002fe400030f0eff */
[-C--:B------:R-:W-:Y:S02]  /*4fe0*/  LEA R30, P6, R61, R3.reuse, 0x1 ;  /* 0x000000033d1e7211 */ /* 0x080fe400078c08ff */
[----:B------:R-:W-:Y:S01]  /*4ff0*/  ISETP.LT.AND P2, PT, R125, UR7, !P0 ;  /* 0x000000077d007c0c */ /* 0x000fe2000c741270 */
[----:B------:R-:W-:Y:S01]  /*5000*/  @P4 STG.E.U16 desc[UR14][R38.64], R25 ;  /* 0x0000001926004986 */ /* 0x000fe2000c10150e */
[C---:B------:R-:W-:Y:S01]  /*5010*/  ISETP.LT.AND P4, PT, R55.reuse, UR7, !P0 ;  /* 0x0000000737007c0c */ /* 0x040fe2000c781270 */
[----:B------:R-:W-:Y:S01]  /*5020*/  IMAD R55, R55, R0, RZ ;  /* 0x0000000037377224 */ /* 0x000fe200078e02ff */
[----:B------:R-:W-:Y:S01]  /*5030*/  LEA.HI.X.SX32 R31, R61, R28, 0x1, P6 ;  /* 0x0000001c3d1f7211 */ /* 0x000fe200030f0eff */
[----:B------:R1:W-:Y:S01]  /*5040*/  @P3 STG.E.U16 desc[UR14][R32.64], R26 ;  /* 0x0000001a20003986 */ /* 0x0003e2000c10150e */
[C---:B------:R-:W-:Y:S01]  /*5050*/  ISETP.LT.AND P3, PT, R53.reuse, UR7, !P0 ;  /* 0x0000000735007c0c */ /* 0x040fe2000c761270 */
[----:B------:R-:W-:Y:S01]  /*5060*/  IMAD R53, R53, R0, RZ ;  /* 0x0000000035357224 */ /* 0x000fe200078e02ff */
[C---:B--2---:R-:W-:Y:S01]  /*5070*/  LEA R34, P6, R55.reuse, R3, 0x1 ;  /* 0x0000000337227211 */ /* 0x044fe200078c08ff */
[----:B------:R2:W-:Y:S03]  /*5080*/  @P5 STG.E.U16 desc[UR14][R30.64], R27 ;  /* 0x0000001b1e005986 */ /* 0x0005e6000c10150e */
[----:B------:R-:W-:-:S02]  /*5090*/  LEA.HI.X.SX32 R35, R55, R28, 0x1, P6 ;  /* 0x0000001c37237211 */ /* 0x000fc400030f0eff */
[C---:B------:R-:W-:Y:S01]  /*50a0*/  ISETP.LT.AND P6, PT, R47.reuse, UR7, !P0 ;  /* 0x000000072f007c0c */ /* 0x040fe2000c7c1270 */
[----:B------:R-:W-:Y:S01]  /*50b0*/  IMAD R47, R47, R0, RZ ;  /* 0x000000002f2f7224 */ /* 0x000fe200078e02ff */
[CC--:B------:R-:W-:Y:S01]  /*50c0*/  LEA R36, P5, R53.reuse, R3.reuse, 0x1 ;  /* 0x0000000335247211 */ /* 0x0c0fe200078a08ff */
[----:B-1----:R-:W-:Y:S01]  /*50d0*/  IMAD R33, R0, 0x2, R43 ;  /* 0x0000000200217824 */ /* 0x002fe200078e022b */
[----:B------:R-:W-:Y:S02]  /*50e0*/  PRMT R25, R24, 0x7632, R25 ;  /* 0x0000763218197816 */ /* 0x000fe40000000019 */
[----:B------:R-:W-:Y:S02]  /*50f0*/  LEA.HI.X.SX32 R37, R53, R28, 0x1, P5 ;  /* 0x0000001c35257211 */ /* 0x000fe400028f0eff */
[----:B------:R-:W-:Y:S01]  /*5100*/  LEA R24, P5, R47, R3, 0x1 ;  /* 0x000000032f187211 */ /* 0x000fe200078a08ff */
[----:B------:R1:W-:Y:S01]  /*5110*/  @P4 STG.E.U16 desc[UR14][R34.64], R25 ;  /* 0x0000001922004986 */ /* 0x0003e2000c10150e */
[----:B--2---:R-:W-:-:S02]  /*5120*/  PRMT R31, R25, 0x7632, R31 ;  /* 0x00007632191f7816 */ /* 0x004fc4000000001f */
[----:B------:R-:W-:Y:S02]  /*5130*/  PRMT R27, R26, 0x7632, R27 ;  /* 0x000076321a1b7816 */ /* 0x000fe4000000001b */
[C---:B------:R-:W-:Y:S01]  /*5140*/  ISETP.LT.AND P4, PT, R45.reuse, UR7, !P0 ;  /* 0x000000072d007c0c */ /* 0x040fe2000c781270 */
[----:B------:R2:W-:Y:S01]  /*5150*/  @P3 STG.E.U16 desc[UR14][R36.64], R31 ;  /* 0x0000001f24003986 */ /* 0x0005e2000c10150e */
[----:B------:R-:W-:Y:S01]  /*5160*/  IMAD R45, R45, R0, RZ ;  /* 0x000000002d2d7224 */ /* 0x000fe200078e02ff */
[----:B-1----:R-:W-:Y:S01]  /*5170*/  LEA.HI.X.SX32 R25, R47, R28, 0x1, P5 ;  /* 0x0000001c2f197211 */ /* 0x002fe200028f0eff */
[----:B------:R-:W-:-:S03]  /*5180*/  IMAD R35, R0, 0x2, R33 ;  /* 0x0000000200237824 */ /* 0x000fc600078e0221 */
[-C--:B------:R-:W-:Y:S02]  /*5190*/  LEA R30, P3, R45, R3.reuse, 0x1 ;  /* 0x000000032d1e7211 */ /* 0x080fe400078608ff */
[----:B------:R-:W-:Y:S01]  /*51a0*/  ISETP.LT.AND P5, PT, R124, UR7, !P0 ;  /* 0x000000077c007c0c */ /* 0x000fe2000c7a1270 */
[----:B------:R1:W-:Y:S01]  /*51b0*/  @P6 STG.E.U16 desc[UR14][R24.64], R27 ;  /* 0x0000001b18006986 */ /* 0x0003e2000c10150e */
[----:B------:R-:W-:Y:S01]  /*51c0*/  LEA R26, P6, R43, R3, 0x1 ;  /* 0x000000032b1a7211 */ /* 0x000fe200078c08ff */
[----:B--2---:R-:W-:Y:S01]  /*51d0*/  IMAD R37, R0, 0x2, R35 ;  /* 0x0000000200257824 */ /* 0x004fe200078e0223 */
[----:B------:R-:W-:Y:S02]  /*51e0*/  LEA.HI.X.SX32 R31, R45, R28, 0x1, P3 ;  /* 0x0000001c2d1f7211 */ /* 0x000fe400018f0eff */
[----:B------:R-:W-:Y:S02]  /*51f0*/  ISETP.LT.AND P3, PT, R123, UR7, !P0 ;  /* 0x000000077b007c0c */ /* 0x000fe4000c761270 */
[----:B0-----:R-:W-:-:S02]  /*5200*/  PRMT R34, R20, 0x7632, R34 ;  /* 0x0000763214227816 */ /* 0x001fc40000000022 */
[----:B------:R-:W-:Y:S02]  /*5210*/  PRMT R36, R23, 0x7632, R36 ;  /* 0x0000763217247816 */ /* 0x000fe40000000024 */
[----:B-1----:R-:W-:Y:S02]  /*5220*/  PRMT R25, R27, 0x7632, R25 ;  /* 0x000076321b197816 */ /* 0x002fe40000000019 */
[-C--:B------:R-:W-:Y:S02]  /*5230*/  LEA.HI.X.SX32 R27, R43, R28.reuse, 0x1, P6 ;  /* 0x0000001c2b1b7211 */ /* 0x080fe400030f0eff */
[CC--:B------:R-:W-:Y:S01]  /*5240*/  LEA R32, P6, R33.reuse, R3.reuse, 0x1 ;  /* 0x0000000321207211 */ /* 0x0c0fe200078c08ff */
[----:B------:R0:W-:Y:S01]  /*5250*/  @P4 STG.E.U16 desc[UR14][R30.64], R25 ;  /* 0x000000191e004986 */ /* 0x0001e2000c10150e */
[----:B------:R-:W-:Y:S02]  /*5260*/  ISETP.LT.AND P4, PT, R122, UR7, !P0 ;  /* 0x000000077a007c0c */ /* 0x000fe4000c781270 */
[----:B------:R-:W-:Y:S01]  /*5270*/  LEA.HI.X.SX32 R33, R33, R28, 0x1, P6 ;  /* 0x0000001c21217211 */ /* 0x000fe200030f0eff */
[----:B------:R1:W-:Y:S01]  /*5280*/  @P1 STG.E.U16 desc[UR14][R26.64], R20 ;  /* 0x000000141a001986 */ /* 0x0003e2000c10150e */
[----:B------:R-:W-:-:S02]  /*5290*/  LEA R24, P6, R35, R3, 0x1 ;  /* 0x0000000323187211 */ /* 0x000fc400078c08ff */
[----:B------:R-:W-:Y:S01]  /*52a0*/  ISETP.LT.AND P1, PT, R121, UR7, !P0 ;  /* 0x0000000779007c0c */ /* 0x000fe2000c721270 */
[----:B------:R2:W-:Y:S01]  /*52b0*/  @P2 STG.E.U16 desc[UR14][R32.64], R21 ;  /* 0x0000001520002986 */ /* 0x0005e2000c10150e */
[----:B------:R-:W-:Y:S02]  /*52c0*/  ISETP.LT.AND P2, PT, R120, UR7, !P0 ;  /* 0x0000000778007c0c */ /* 0x000fe4000c741270 */
[----:B0-----:R-:W-:Y:S01]  /*52d0*/  LEA.HI.X.SX32 R25, R35, R28, 0x1, P6 ;  /* 0x0000001c23197211 */ /* 0x001fe200030f0eff */
[----:B------:R-:W-:Y:S01]  /*52e0*/  IMAD R35, R0, 0x2, R37 ;  /* 0x0000000200237824 */ /* 0x000fe200078e0225 */
[----:B------:R-:W-:-:S03]  /*52f0*/  LEA R30, P6, R37, R3, 0x1 ;  /* 0x00000003251e7211 */ /* 0x000fc600078c08ff */
[----:B------:R0:W-:Y:S01]  /*5300*/  @P5 STG.E.U16 desc[UR14][R24.64], R22 ;  /* 0x0000001618005986 */ /* 0x0001e2000c10150e */
[-C--:B------:R-:W-:Y:S01]  /*5310*/  LEA.HI.X.SX32 R31, R37, R28.reuse, 0x1, P6 ;  /* 0x0000001c251f7211 */ /* 0x080fe200030f0eff */
[C-C-:B------:R-:W-:Y:S01]  /*5320*/  IMAD R37, R0.reuse, 0x2, R35.reuse ;  /* 0x0000000200257824 */ /* 0x140fe200078e0223 */
[-C--:B-1----:R-:W-:Y:S02]  /*5330*/  LEA R26, P6, R35, R3.reuse, 0x1 ;  /* 0x00000003231a7211 */ /* 0x082fe400078c08ff */
[----:B------:R-:W-:Y:S01]  /*5340*/  ISETP.LT.AND P5, PT, R119, UR7, !P0 ;  /* 0x0000000777007c0c */ /* 0x000fe2000c7a1270 */
[----:B------:R1:W-:Y:S01]  /*5350*/  @P3 STG.E.U16 desc[UR14][R30.64], R23 ;  /* 0x000000171e003986 */ /* 0x0003e2000c10150e */
[-C--:B------:R-:W-:Y:S02]  /*5360*/  LEA.HI.X.SX32 R27, R35, R28.reuse, 0x1, P6 ;  /* 0x0000001c231b7211 */ /* 0x080fe400030f0eff */
[----:B------:R-:W-:Y:S01]  /*5370*/  PRMT R35, R21, 0x7632, R35 ;  /* 0x0000763215237816 */ /* 0x000fe20000000023 */
[----:B--2---:R-:W-:Y:S01]  /*5380*/  IMAD R21, R0, 0x2, R37 ;  /* 0x0000000200157824 */ /* 0x004fe200078e0225 */
[C---:B------:R-:W-:Y:S01]  /*5390*/  LEA R32, P6, R37.reuse, R3, 0x1 ;  /* 0x0000000325207211 */ /* 0x040fe200078c08ff */
[----:B------:R2:W-:Y:S01]  /*53a0*/  @P4 STG.E.U16 desc[UR14][R26.64], R34 ;  /* 0x000000221a004986 */ /* 0x0005e2000c10150e */
[----:B------:R-:W-:Y:S01]  /*53b0*/  ISETP.LT.AND P3, PT, R118, UR7, !P0 ;  /* 0x0000000776007c0c */ /* 0x000fe2000c761270 */
[----:B0-----:R-:W-:Y:S01]  /*53c0*/  IMAD R25, R0, 0x2, R21 ;  /* 0x0000000200197824 */ /* 0x001fe200078e0215 */
[----:B------:R-:W-:-:S02]  /*53d0*/  LEA.HI.X.SX32 R33, R37, R28, 0x1, P6 ;  /* 0x0000001c25217211 */ /* 0x000fc400030f0eff */
[CC--:B------:R-:W-:Y:S01]  /*53e0*/  LEA R20, P6, R21.reuse, R3.reuse, 0x1 ;  /* 0x0000000315147211 */ /* 0x0c0fe200078c08ff */
[----:B-1----:R-:W-:Y:S01]  /*53f0*/  IMAD R31, R0, 0x2, R25 ;  /* 0x00000002001f7824 */ /* 0x002fe200078e0219 */
[----:B------:R-:W-:Y:S01]  /*5400*/  PRMT R30, R22, 0x7632, R30 ;  /* 0x00007632161e7816 */ /* 0x000fe2000000001e */
[----:B------:R0:W-:Y:S01]  /*5410*/  @P1 STG.E.U16 desc[UR14][R32.64], R35 ;  /* 0x0000002320001986 */ /* 0x0001e2000c10150e */
[-C--:B------:R-:W-:Y:S02]  /*5420*/  LEA.HI.X.SX32 R21, R21, R28.reuse, 0x1, P6 ;  /* 0x0000001c15157211 */ /* 0x080fe400030f0eff */
[----:B------:R-:W-:Y:S01]  /*5430*/  LEA R22, P6, R25, R3, 0x1 ;  /* 0x0000000319167211 */ /* 0x000fe200078c08ff */
[----:B--2---:R-:W-:Y:S01]  /*5440*/  IMAD R27, R0, 0x2, R31 ;  /* 0x00000002001b7824 */ /* 0x004fe200078e021f */
[----:B------:R-:W-:Y:S01]  /*5450*/  ISETP.LT.AND P4, PT, R117, UR7, !P0 ;  /* 0x0000000775007c0c */ /* 0x000fe2000c781270 */
[----:B------:R1:W-:Y:S01]  /*5460*/  @P2 STG.E.U16 desc[UR14][R20.64], R30 ;  /* 0x0000001e14002986 */ /* 0x0003e2000c10150e */
[----:B------:R-:W-:-:S02]  /*5470*/  LEA.HI.X.SX32 R23, R25, R28, 0x1, P6 ;  /* 0x0000001c19177211 */ /* 0x000fc400030f0eff */
[CC--:B------:R-:W-:Y:S02]  /*5480*/  LEA R24, P6, R31.reuse, R3.reuse, 0x1 ;  /* 0x000000031f187211 */ /* 0x0c0fe400078c08ff */
[----:B------:R-:W-:Y:S01]  /*5490*/  ISETP.LT.AND P1, PT, R116, UR7, !P0 ;  /* 0x0000000774007c0c */ /* 0x000fe2000c721270 */
[----:B------:R2:W-:Y:S01]  /*54a0*/  @P5 STG.E.U16 desc[UR14][R22.64], R36 ;  /* 0x0000002416005986 */ /* 0x0005e2000c10150e */
[-C--:B------:R-:W-:Y:S01]  /*54b0*/  LEA.HI.X.SX32 R25, R31, R28.reuse, 0x1, P6 ;  /* 0x0000001c1f197211 */ /* 0x080fe200030f0eff */
[C---:B------:R-:W-:Y:S01]  /*54c0*/  IMAD R31, R0.reuse, 0x2, R27 ;  /* 0x00000002001f7824 */ /* 0x040fe200078e021b */
[-C--:B------:R-:W-:Y:S02]  /*54d0*/  LEA R26, P6, R27, R3.reuse, 0x1 ;  /* 0x000000031b1a7211 */ /* 0x080fe400078c08ff */
[----:B------:R-:W-:Y:S01]  /*54e0*/  ISETP.LT.AND P2, PT, R115, UR7, !P0 ;  /* 0x0000000773007c0c */ /* 0x000fe2000c741270 */
[----:B0-----:R-:W-:Y:S01]  /*54f0*/  IMAD R33, R0, 0x2, R31 ;  /* 0x0000000200217824 */ /* 0x001fe200078e021f */
[----:B------:R-:W-:Y:S01]  /*5500*/  LEA.HI.X.SX32 R27, R27, R28, 0x1, P6 ;  /* 0x0000001c1b1b7211 */ /* 0x000fe200030f0eff */
[----:B---3--:R0:W-:Y:S01]  /*5510*/  @P3 STG.E.U16 desc[UR14][R24.64], R16 ;  /* 0x0000001018003986 */ /* 0x0081e2000c10150e */
[----:B-1----:R-:W-:-:S02]  /*5520*/  LEA R20, P6, R31, R3, 0x1 ;  /* 0x000000031f147211 */ /* 0x002fc400078c08ff */
[----:B------:R-:W-:Y:S01]  /*5530*/  ISETP.LT.AND P5, PT, R114, UR7, !P0 ;  /* 0x0000000772007c0c */ /* 0x000fe2000c7a1270 */
[----:B------:R1:W-:Y:S01]  /*5540*/  @P4 STG.E.U16 desc[UR14][R26.64], R17 ;  /* 0x000000111a004986 */ /* 0x0003e2000c10150e */
[-C--:B------:R-:W-:Y:S01]  /*5550*/  LEA.HI.X.SX32 R21, R31, R28.reuse, 0x1, P6 ;  /* 0x0000001c1f157211 */ /* 0x080fe200030f0eff */
[----:B------:R-:W-:Y:S01]  /*5560*/  IMAD R31, R0, 0x2, R33 ;  /* 0x00000002001f7824 */ /* 0x000fe200078e0221 */
[CC--:B--2---:R-:W-:Y:S02]  /*5570*/  LEA R22, P6, R33.reuse, R3.reuse, 0x1 ;  /* 0x0000000321167211 */ /* 0x0c4fe400078c08ff */
[----:B------:R-:W-:Y:S01]  /*5580*/  PRMT R30, R16, 0x7632, R30 ;  /* 0x00007632101e7816 */ /* 0x000fe2000000001e */
[----:B------:R2:W-:Y:S01]  /*5590*/  @P1 STG.E.U16 desc[UR14][R20.64], R18 ;  /* 0x0000001214001986 */ /* 0x0005e2000c10150e */
[----:B------:R-:W-:Y:S01]  /*55a0*/  LEA.HI.X.SX32 R23, R33, R28, 0x1, P6 ;  /* 0x0000001c21177211 */ /* 0x000fe200030f0eff */
[----:B------:R-:W-:Y:S01]  /*55b0*/  IMAD R33, R0, 0x2, R31 ;  /* 0x0000000200217824 */ /* 0x000fe200078e021f */
[----:B0-----:R-:W-:-:S02]  /*55c0*/  LEA R24, P6, R31, R3, 0x1 ;  /* 0x000000031f187211 */ /* 0x001fc400078c08ff */
[----:B------:R-:W-:Y:S01]  /*55d0*/  ISETP.LT.AND P3, PT, R113, UR7, !P0 ;  /* 0x0000000771007c0c */ /* 0x000fe2000c761270 */
[----:B------:R0:W-:Y:S01]  /*55e0*/  @P2 STG.E.U16 desc[UR14][R22.64], R19 ;  /* 0x0000001316002986 */ /* 0x0001e2000c10150e */
[-C--:B------:R-:W-:Y:S02]  /*55f0*/  LEA.HI.X.SX32 R25, R31, R28.reuse, 0x1, P6 ;  /* 0x0000001c1f197211 */ /* 0x080fe400030f0eff */
[----:B------:R-:W-:Y:S01]  /*5600*/  PRMT R31, R17, 0x7632, R31 ;  /* 0x00007632111f7816 */ /* 0x000fe2000000001f */
[----:B-1----:R-:W-:Y:S01]  /*5610*/  IMAD R17, R0, 0x2, R33 ;  /* 0x0000000200117824 */ /* 0x002fe200078e0221 */
[C---:B------:R-:W-:Y:S01]  /*5620*/  LEA R26, P6, R33.reuse, R3, 0x1 ;  /* 0x00000003211a7211 */ /* 0x040fe200078c08ff */
[----:B------:R1:W-:Y:S01]  /*5630*/  @P5 STG.E.U16 desc[UR14][R24.64], R30 ;  /* 0x0000001e18005986 */ /* 0x0003e2000c10150e */
[----:B------:R-:W-:Y:S01]  /*5640*/  PRMT R32, R18, 0x7632, R32 ;  /* 0x0000763212207816 */ /* 0x000fe20000000020 */
[----:B--2---:R-:W-:Y:S01]  /*5650*/  IMAD R21, R0, 0x2, R17 ;  /* 0x0000000200157824 */ /* 0x004fe200078e0211 */
[----:B------:R-:W-:-:S02]  /*5660*/  LEA.HI.X.SX32 R27, R33, R28, 0x1, P6 ;  /* 0x0000001c211b7211 */ /* 0x000fc400030f0eff */
[CC--:B------:R-:W-:Y:S01]  /*5670*/  LEA R16, P6, R17.reuse, R3.reuse, 0x1 ;  /* 0x0000000311107211 */ /* 0x0c0fe200078c08ff */
[----:B0-----:R-:W-:Y:S01]  /*5680*/  IMAD R23, R0, 0x2, R21 ;  /* 0x0000000200177824 */ /* 0x001fe200078e0215 */
[----:B------:R-:W-:Y:S01]  /*5690*/  ISETP.LT.AND P4, PT, R112, UR7, !P0 ;  /* 0x0000000770007c0c */ /* 0x000fe2000c781270 */
[----:B------:R0:W-:Y:S01]  /*56a0*/  @P3 STG.E.U16 desc[UR14][R26.64], R31 ;  /* 0x0000001f1a003986 */ /* 0x0001e2000c10150e */
[-C--:B------:R-:W-:Y:S02]  /*56b0*/  LEA.HI.X.SX32 R17, R17, R28.reuse, 0x1, P6 ;  /* 0x0000001c11117211 */ /* 0x080fe400030f0eff */
[----:B------:R-:W-:Y:S01]  /*56c0*/  LEA R18, P6, R21, R3, 0x1 ;  /* 0x0000000315127211 */ /* 0x000fe200078c08ff */
[----:B-1----:R-:W-:Y:S01]  /*56d0*/  IMAD R25, R0, 0x2, R23 ;  /* 0x0000000200197824 */ /* 0x002fe200078e0217 */
[----:B------:R-:W-:Y:S02]  /*56e0*/  PRMT R33, R19, 0x7632, R33 ;  /* 0x0000763213217816 */ /* 0x000fe40000000021 */
[----:B------:R-:W-:-:S02]  /*56f0*/  LEA.HI.X.SX32 R19, R21, R28, 0x1, P6 ;  /* 0x0000001c15137211 */ /* 0x000fc400030f0eff */
[-C--:B------:R-:W-:Y:S02]  /*5700*/  LEA R20, P6, R23, R3.reuse, 0x1 ;  /* 0x0000000317147211 */ /* 0x080fe400078c08ff */
[----:B------:R-:W-:Y:S01]  /*5710*/  ISETP.LT.AND P1, PT, R111, UR7, !P0 ;  /* 0x000000076f007c0c */ /* 0x000fe2000c721270 */
[----:B0-----:R-:W-:Y:S01]  /*5720*/  IMAD R27, R0, 0x2, R25 ;  /* 0x00000002001b7824 */ /* 0x001fe200078e0219 */
[-C--:B------:R-:W-:Y:S01]  /*5730*/  LEA.HI.X.SX32 R21, R23, R28.reuse, 0x1, P6 ;  /* 0x0000001c17157211 */ /* 0x080fe200030f0eff */
[----:B------:R0:W-:Y:S01]  /*5740*/  @P4 STG.E.U16 desc[UR14][R16.64], R32 ;  /* 0x0000002010004986 */ /* 0x0001e2000c10150e */
[C---:B------:R-:W-:Y:S02]  /*5750*/  LEA R22, P6, R25.reuse, R3, 0x1 ;  /* 0x0000000319167211 */ /* 0x040fe400078c08ff */
[----:B------:R-:W-:Y:S02]  /*5760*/  ISETP.LT.AND P2, PT, R110, UR7, !P0 ;  /* 0x000000076e007c0c */ /* 0x000fe4000c741270 */
[----:B------:R-:W-:Y:S01]  /*5770*/  LEA.HI.X.SX32 R23, R25, R28, 0x1, P6 ;  /* 0x0000001c19177211 */ /* 0x000fe200030f0eff */
[----:B------:R-:W-:Y:S01]  /*5780*/  IMAD R25, R0, 0x2, R27 ;  /* 0x0000000200197824 */ /* 0x000fe200078e021b */
[----:B------:R-:W-:-:S02]  /*5790*/  ISETP.LT.AND P5, PT, R109, UR7, !P0 ;  /* 0x000000076d007c0c */ /* 0x000fc4000c7a1270 */
[----:B------:R-:W-:Y:S01]  /*57a0*/  ISETP.LT.AND P3, PT, R108, UR7, !P0 ;  /* 0x000000076c007c0c */ /* 0x000fe2000c761270 */
[----:B------:R1:W-:Y:S01]  /*57b0*/  @P1 STG.E.U16 desc[UR14][R18.64], R33 ;  /* 0x0000002112001986 */ /* 0x0003e2000c10150e */
[----:B------:R-:W-:Y:S02]  /*57c0*/  ISETP.LT.AND P4, PT, R107, UR7, !P0 ;  /* 0x000000076b007c0c */ /* 0x000fe4000c781270 */
[----:B0-----:R-:W-:Y:S02]  /*57d0*/  LEA R16, P6, R27, R3, 0x1 ;  /* 0x000000031b107211 */ /* 0x001fe400078c08ff */
[----:B----4-:R-:W-:Y:S01]  /*57e0*/  PRMT R26, R13, 0x7632, R26 ;  /* 0x000076320d1a7816 */ /* 0x010fe2000000001a */
[----:B------:R0:W-:Y:S01]  /*57f0*/  @P2 STG.E.U16 desc[UR14][R20.64], R12 ;  /* 0x0000000c14002986 */ /* 0x0001e2000c10150e */
[----:B------:R-:W-:Y:S01]  /*5800*/  LEA.HI.X.SX32 R17, R27, R28, 0x1, P6 ;  /* 0x0000001c1b117211 */ /* 0x000fe200030f0eff */
[----:B------:R-:W-:Y:S01]  /*5810*/  IMAD R27, R0, 0x2, R25 ;  /* 0x00000002001b7824 */ /* 0x000fe200078e0219 */
[----:B------:R-:W-:Y:S01]  /*5820*/  ISETP.LT.AND P1, PT, R106, UR7, !P0 ;  /* 0x000000076a007c0c */ /* 0x000fe2000c721270 */
[----:B------:R2:W-:Y:S01]  /*5830*/  @P5 STG.E.U16 desc[UR14][R22.64], R13 ;  /* 0x0000000d16005986 */ /* 0x0005e2000c10150e */
[----:B------:R-:W-:-:S02]  /*5840*/  PRMT R24, R12, 0x7632, R24 ;  /* 0x000076320c187816 */ /* 0x000fc40000000018 */
[-C--:B-1----:R-:W-:Y:S01]  /*5850*/  LEA R18, P6, R25, R3.reuse, 0x1 ;  /* 0x0000000319127211 */ /* 0x082fe200078c08ff */
[----:B------:R1:W-:Y:S01]  /*5860*/  @P3 STG.E.U16 desc[UR14][R16.64], R14 ;  /* 0x0000000e10003986 */ /* 0x0003e2000c10150e */
[----:B------:R-:W-:Y:S02]  /*5870*/  ISETP.LT.AND P2, PT, R105, UR7, !P0 ;  /* 0x0000000769007c0c */ /* 0x000fe4000c741270 */
[-C--:B------:R-:W-:Y:S01]  /*5880*/  LEA.HI.X.SX32 R19, R25, R28.reuse, 0x1, P6 ;  /* 0x0000001c19137211 */ /* 0x080fe200030f0eff */
[----:B------:R-:W-:Y:S01]  /*5890*/  IMAD R25, R0, 0x2, R27 ;  /* 0x0000000200197824 */ /* 0x000fe200078e021b */
[CC--:B0-----:R-:W-:Y:S02]  /*58a0*/  LEA R20, P6, R27.reuse, R3.reuse, 0x1 ;  /* 0x000000031b147211 */ /* 0x0c1fe400078c08ff */
[----:B------:R-:W-:Y:S01]  /*58b0*/  ISETP.LT.AND P5, PT, R104, UR7, !P0 ;  /* 0x0000000768007c0c */ /* 0x000fe2000c7a1270 */
[C---:B--2---:R-:W-:Y:S01]  /*58c0*/  IMAD R13, R0.reuse, 0x2, R25 ;  /* 0x00000002000d7824 */ /* 0x044fe200078e0219 */
[-C--:B------:R-:W-:Y:S01]  /*58d0*/  LEA.HI.X.SX32 R21, R27, R28.reuse, 0x1, P6 ;  /* 0x0000001c1b157211 */ /* 0x080fe200030f0eff */
[----:B------:R0:W-:Y:S01]  /*58e0*/  @P4 STG.E.U16 desc[UR14][R18.64], R15 ;  /* 0x0000000f12004986 */ /* 0x0001e2000c10150e */
[----:B------:R-:W-:Y:S01]  /*58f0*/  LEA R22, P6, R25, R3, 0x1 ;  /* 0x0000000319167211 */ /* 0x000fe200078c08ff */
[----:B-1----:R-:W-:Y:S01]  /*5900*/  IMAD R17, R0, 0x2, R13 ;  /* 0x0000000200117824 */ /* 0x002fe200078e020d */
[----:B------:R-:W-:Y:S01]  /*5910*/  PRMT R27, R15, 0x7632, R27 ;  /* 0x000076320f1b7816 */ /* 0x000fe2000000001b */
[----:B------:R1:W-:Y:S01]  /*5920*/  @P1 STG.E.U16 desc[UR14][R20.64], R24 ;  /* 0x0000001814001986 */ /* 0x0003e2000c10150e */
[----:B------:R-:W-:-:S02]  /*5930*/  LEA.HI.X.SX32 R23, R25, R28, 0x1, P6 ;  /* 0x0000001c19177211 */ /* 0x000fc400030f0eff */
[CC--:B------:R-:W-:Y:S02]  /*5940*/  LEA R12, P6, R13.reuse, R3.reuse, 0x1 ;  /* 0x000000030d0c7211 */ /* 0x0c0fe400078c08ff */
[----:B------:R-:W-:Y:S01]  /*5950*/  PRMT R25, R14, 0x7632, R25 ;  /* 0x000076320e197816 */ /* 0x000fe20000000019 */
[----:B------:R2:W-:Y:S01]  /*5960*/  @P2 STG.E.U16 desc[UR14][R22.64], R26 ;  /* 0x0000001a16002986 */ /* 0x0005e2000c10150e */
[-C--:B------:R-:W-:Y:S01]  /*5970*/  LEA.HI.X.SX32 R13, R13, R28.reuse, 0x1, P6 ;  /* 0x0000001c0d0d7211 */ /* 0x080fe200030f0eff */
[C---:B0-----:R-:W-:Y:S01]  /*5980*/  IMAD R19, R0.reuse, 0x2, R17 ;  /* 0x0000000200137824 */ /* 0x041fe200078e0211 */
[-C--:B------:R-:W-:Y:S02]  /*5990*/  LEA R14, P6, R17, R3.reuse, 0x1 ;  /* 0x00000003110e7211 */ /* 0x080fe400078c08ff */
[----:B------:R-:W-:Y:S01]  /*59a0*/  ISETP.LT.AND P3, PT, R103, UR7, !P0 ;  /* 0x0000000767007c0c */ /* 0x000fe2000c761270 */
[----:B-1----:R-:W-:Y:S01]  /*59b0*/  IMAD R21, R0, 0x2, R19 ;  /* 0x0000000200157824 */ /* 0x002fe200078e0213 */
[----:B------:R-:W-:Y:S01]  /*59c0*/  LEA.HI.X.SX32 R15, R17, R28, 0x1, P6 ;  /* 0x0000001c110f7211 */ /* 0x000fe200030f0eff */
[----:B------:R0:W-:Y:S01]  /*59d0*/  @P5 STG.E.U16 desc[UR14][R12.64], R25 ;  /* 0x000000190c005986 */ /* 0x0001e2000c10150e */
[----:B------:R-:W-:-:S02]  /*59e0*/  LEA R16, P6, R19, R3, 0x1 ;  /* 0x0000000313107211 */ /* 0x000fc400078c08ff */
[----:B------:R-:W-:Y:S01]  /*59f0*/  ISETP.LT.AND P4, PT, R102, UR7, !P0 ;  /* 0x0000000766007c0c */ /* 0x000fe2000c781270 */
[C---:B--2---:R-:W-:Y:S01]  /*5a00*/  IMAD R23, R0.reuse, 0x2, R21 ;  /* 0x0000000200177824 */ /* 0x044fe200078e0215 */
[-C--:B------:R-:W-:Y:S02]  /*5a10*/  LEA.HI.X.SX32 R17, R19, R28.reuse, 0x1, P6 ;  /* 0x0000001c13117211 */ /* 0x080fe400030f0eff */
[-C--:B------:R-:W-:Y:S02]  /*5a20*/  LEA R18, P6, R21, R3.reuse, 0x1 ;  /* 0x0000000315127211 */ /* 0x080fe400078c08ff */
[----:B------:R-:W-:Y:S01]  /*5a30*/  ISETP.LT.AND P1, PT, R101, UR7, !P0 ;  /* 0x0000000765007c0c */ /* 0x000fe2000c721270 */
[----:B------:R1:W-:Y:S01]  /*5a40*/  @P3 STG.E.U16 desc[UR14][R14.64], R27 ;  /* 0x0000001b0e003986 */ /* 0x0003e2000c10150e */
[----:B------:R-:W-:Y:S01]  /*5a50*/  LEA.HI.X.SX32 R19, R21, R28, 0x1, P6 ;  /* 0x0000001c15137211 */ /* 0x000fe200030f0eff */
[----:B------:R-:W-:Y:S01]  /*5a60*/  IMAD R21, R0, 0x2, R23 ;  /* 0x0000000200157824 */ /* 0x000fe200078e0217 */
[----:B0-----:R-:W-:Y:S01]  /*5a70*/  LEA R12, P6, R23, R3, 0x1 ;  /* 0x00000003170c7211 */ /* 0x001fe200078c08ff */
[----:B------:R-:W0:Y:S01]  /*5a80*/  LDS.128 R24, [R29+UR12] ;  /* 0x0000000c1d187984 */ /* 0x000e220008000c00 */
[----:B------:R-:W-:-:S02]  /*5a90*/  ISETP.LT.AND P2, PT, R100, UR7, !P0 ;  /* 0x0000000764007c0c */ /* 0x000fc4000c741270 */
[-C--:B------:R-:W-:Y:S01]  /*5aa0*/  LEA.HI.X.SX32 R13, R23, R28.reuse, 0x1, P6 ;  /* 0x0000001c170d7211 */ /* 0x080fe200030f0eff */
[C---:B------:R-:W-:Y:S01]  /*5ab0*/  IMAD R23, R0.reuse, 0x2, R21 ;  /* 0x0000000200177824 */ /* 0x040fe200078e0215 */
[----:B-----5:R2:W-:Y:S01]  /*5ac0*/  @P4 STG.E.U16 desc[UR14][R16.64], R8 ;  /* 0x0000000810004986 */ /* 0x0205e2000c10150e */
[----:B------:R-:W-:Y:S02]  /*5ad0*/  ISETP.LT.AND P5, PT, R99, UR7, !P0 ;  /* 0x0000000763007c0c */ /* 0x000fe4000c7a1270 */
[----:B-1----:R-:W-:Y:S01]  /*5ae0*/  LEA R14, P6, R21, R3, 0x1 ;  /* 0x00000003150e7211 */ /* 0x002fe200078c08ff */
[----:B------:R1:W-:Y:S01]  /*5af0*/  @P1 STG.E.U16 desc[UR14][R18.64], R9 ;  /* 0x0000000912001986 */ /* 0x0003e2000c10150e */
[----:B------:R-:W-:Y:S02]  /*5b00*/  PRMT R22, R9, 0x7632, R22 ;  /* 0x0000763209167816 */ /* 0x000fe40000000016 */
[----:B------:R-:W-:Y:S01]  /*5b10*/  LEA.HI.X.SX32 R15, R21, R28, 0x1, P6 ;  /* 0x0000001c150f7211 */ /* 0x000fe200030f0eff */
[----:B------:R-:W-:Y:S01]  /*5b20*/  IMAD R21, R0, 0x2, R23 ;  /* 0x0000000200157824 */ /* 0x000fe200078e0217 */
[----:B------:R-:W-:Y:S01]  /*5b30*/  ISETP.LT.AND P3, PT, R98, UR7, !P0 ;  /* 0x0000000762007c0c */ /* 0x000fe2000c761270 */
[----:B------:R3:W-:Y:S01]  /*5b40*/  @P2 STG.E.U16 desc[UR14][R12.64], R10 ;  /* 0x0000000a0c002986 */ /* 0x0007e2000c10150e */
[----:B------:R-:W-:-:S02]  /*5b50*/  PRMT R20, R8, 0x7632, R20 ;  /* 0x0000763208147816 */ /* 0x000fc40000000014 */
[-C--:B--2---:R-:W-:Y:S01]  /*5b60*/  LEA R16, P6, R23, R3.reuse, 0x1 ;  /* 0x0000000317107211 */ /* 0x084fe200078c08ff */
[----:B------:R2:W-:Y:S01]  /*5b70*/  @P5 STG.E.U16 desc[UR14][R14.64], R11 ;  /* 0x0000000b0e005986 */ /* 0x0005e2000c10150e */
[----:B------:R-:W-:Y:S01]  /*5b80*/  ISETP.LT.AND P4, PT, R97, UR7, !P0 ;  /* 0x0000000761007c0c */ /* 0x000fe2000c781270 */
[----:B-1----:R-:W-:Y:S01]  /*5b90*/  IMAD R9, R0, 0x2, R21 ;  /* 0x0000000200097824 */ /* 0x002fe200078e0215 */
[-C--:B------:R-:W-:Y:S02]  /*5ba0*/  LEA.HI.X.SX32 R17, R23, R28.reuse, 0x1, P6 ;  /* 0x0000001c17117211 */ /* 0x080fe400030f0eff */
[CC--:B------:R-:W-:Y:S02]  /*5bb0*/  LEA R18, P6, R21.reuse, R3.reuse, 0x1 ;  /* 0x0000000315127211 */ /* 0x0c0fe400078c08ff */
[----:B------:R-:W-:Y:S01]  /*5bc0*/  ISETP.LT.AND P1, PT, R96, UR7, !P0 ;  /* 0x0000000760007c0c */ /* 0x000fe2000c721270 */
[C---:B---3--:R-:W-:Y:S01]  /*5bd0*/  IMAD R13, R0.reuse, 0x2, R9 ;  /* 0x00000002000d7824 */ /* 0x048fe200078e0209 */
[-C--:B------:R-:W-:Y:S01]  /*5be0*/  LEA.HI.X.SX32 R19, R21, R28.reuse, 0x1, P6 ;  /* 0x0000001c15137211 */ /* 0x080fe200030f0eff */
[----:B------:R1:W-:Y:S01]  /*5bf0*/  @P3 STG.E.U16 desc[UR14][R16.64], R20 ;  /* 0x0000001410003986 */ /* 0x0003e2000c10150e */
[C---:B------:R-:W-:Y:S01]  /*5c00*/  LEA R8, P6, R9.reuse, R3, 0x1 ;  /* 0x0000000309087211 */ /* 0x040fe200078c08ff */
[----:B--2---:R-:W-:Y:S01]  /*5c10*/  IMAD R15, R0, 0x2, R13 ;  /* 0x00000002000f7824 */ /* 0x004fe200078e020d */
[----:B------:R-:W-:Y:S01]  /*5c20*/  PRMT R21, R10, 0x7632, R21 ;  /* 0x000076320a157816 */ /* 0x000fe20000000015 */
[----:B------:R2:W-:Y:S01]  /*5c30*/  @P4 STG.E.U16 desc[UR14][R18.64], R22 ;  /* 0x0000001612004986 */ /* 0x0005e2000c10150e */
[----:B------:R-:W-:-:S02]  /*5c40*/  LEA.HI.X.SX32 R9, R9, R28, 0x1, P6 ;  /* 0x0000001c09097211 */ /* 0x000fc400030f0eff */
[-C--:B------:R-:W-:Y:S02]  /*5c50*/  LEA R10, P6, R13, R3.reuse, 0x1 ;  /* 0x000000030d0a7211 */ /* 0x080fe400078c08ff */
[----:B------:R-:W-:Y:S01]  /*5c60*/  PRMT R23, R11, 0x7632, R23 ;  /* 0x000076320b177816 */ /* 0x000fe20000000017 */
[----:B------:R3:W-:Y:S01]  /*5c70*/  @P1 STG.E.U16 desc[UR14][R8.64], R21 ;  /* 0x0000001508001986 */ /* 0x0007e2000c10150e */
[-C--:B------:R-:W-:Y:S01]  /*5c80*/  LEA.HI.X.SX32 R11, R13, R28.reuse, 0x1, P6 ;  /* 0x0000001c0d0b7211 */ /* 0x080fe200030f0eff */
[C---:B-1----:R-:W-:Y:S01]  /*5c90*/  IMAD R17, R0.reuse, 0x2, R15 ;  /* 0x0000000200117824 */ /* 0x042fe200078e020f */
[----:B------:R-:W-:Y:S02]  /*5ca0*/  LEA R12, P6, R15, R3, 0x1 ;  /* 0x000000030f0c7211 */ /* 0x000fe400078c08ff */
[----:B------:R-:W-:Y:S01]  /*5cb0*/  ISETP.LT.AND P2, PT, R95, UR7, !P0 ;  /* 0x000000075f007c0c */ /* 0x000fe2000c741270 */
[----:B--2---:R-:W-:Y:S01]  /*5cc0*/  IMAD R19, R0, 0x2, R17 ;  /* 0x0000000200137824 */ /* 0x004fe200078e0211 */
[----:B------:R-:W-:-:S02]  /*5cd0*/  LEA.HI.X.SX32 R13, R15, R28, 0x1, P6 ;  /* 0x0000001c0f0d7211 */ /* 0x000fc400030f0eff */
[CC--:B------:R-:W-:Y:S02]  /*5ce0*/  LEA R14, P6, R17.reuse, R3.reuse, 0x1 ;  /* 0x00000003110e7211 */ /* 0x0c0fe400078c08ff */
[----:B------:R-:W-:Y:S02]  /*5cf0*/  ISETP.LT.AND P5, PT, R94, UR7, !P0 ;  /* 0x000000075e007c0c */ /* 0x000fe4000c7a1270 */
[----:B------:R-:W-:Y:S01]  /*5d00*/  LEA.HI.X.SX32 R15, R17, R28, 0x1, P6 ;  /* 0x0000001c110f7211 */ /* 0x000fe200030f0eff */
[----:B------:R-:W-:Y:S01]  /*5d10*/  IMAD R17, R0, 0x2, R19 ;  /* 0x0000000200117824 */ /* 0x000fe200078e0213 */
[----:B------:R-:W-:Y:S02]  /*5d20*/  ISETP.LT.AND P3, PT, R92, UR7, !P0 ;  /* 0x000000075c007c0c */ /* 0x000fe4000c761270 */
[----:B---3--:R-:W-:Y:S01]  /*5d30*/  LEA R8, P6, R19, R3, 0x1 ;  /* 0x0000000313087211 */ /* 0x008fe200078c08ff */
[----:B------:R1:W-:Y:S01]  /*5d40*/  @P2 STG.E.U16 desc[UR14][R10.64], R23 ;  /* 0x000000170a002986 */ /* 0x0003e2000c10150e */
[----:B------:R-:W-:-:S02]  /*5d50*/  ISETP.LT.AND P4, PT, R90, UR7, !P0 ;  /* 0x000000075a007c0c */ /* 0x000fc4000c781270 */
[----:B------:R-:W-:Y:S01]  /*5d60*/  LEA.HI.X.SX32 R9, R19, R28, 0x1, P6 ;  /* 0x0000001c13097211 */ /* 0x000fe200030f0eff */
[----:B------:R-:W-:Y:S01]  /*5d70*/  IMAD R19, R0, 0x2, R17 ;  /* 0x0000000200137824 */ /* 0x000fe200078e0211 */
[----:B------:R-:W-:Y:S01]  /*5d80*/  ISETP.LT.AND P1, PT, R88, UR7, !P0 ;  /* 0x0000000758007c0c */ /* 0x000fe2000c721270 */
[----:B------:R2:W-:Y:S01]  /*5d90*/  @P5 STG.E.U16 desc[UR14][R12.64], R4 ;  /* 0x000000040c005986 */ /* 0x0005e2000c10150e */
[----:B------:R-:W-:Y:S02]  /*5da0*/  ISETP.LT.AND P2, PT, R86, UR7, !P0 ;  /* 0x0000000756007c0c */ /* 0x000fe4000c741270 */
[----:B------:R-:W-:Y:S01]  /*5db0*/  ISETP.LT.AND P5, PT, R84, UR7, !P0 ;  /* 0x0000000754007c0c */ /* 0x000fe2000c7a1270 */
[----:B------:R3:W-:Y:S01]  /*5dc0*/  @P3 STG.E.U16 desc[UR14][R14.64], R5 ;  /* 0x000000050e003986 */ /* 0x0007e2000c10150e */
[----:B------:R-:W-:Y:S02]  /*5dd0*/  PRMT R16, R7, 0x7632, R16 ;  /* 0x0000763207107816 */ /* 0x000fe40000000010 */
[----:B-1----:R-:W-:Y:S01]  /*5de0*/  LEA R10, P6, R17, R3, 0x1 ;  /* 0x00000003110a7211 */ /* 0x002fe200078c08ff */
[----:B------:R1:W-:Y:S01]  /*5df0*/  @P4 STG.E.U16 desc[UR14][R8.64], R6 ;  /* 0x0000000608004986 */ /* 0x0003e2000c10150e */
[----:B------:R-:W-:-:S02]  /*5e00*/  ISETP.LT.AND P3, PT, R78, UR7, !P0 ;  /* 0x000000074e007c0c */ /* 0x000fc4000c761270 */
[-C--:B------:R-:W-:Y:S01]  /*5e10*/  LEA.HI.X.SX32 R11, R17, R28.reuse, 0x1, P6 ;  /* 0x0000001c110b7211 */ /* 0x080fe200030f0eff */
[----:B------:R-:W-:Y:S01]  /*5e20*/  IMAD R17, R0, 0x2, R19 ;  /* 0x0000000200117824 */ /* 0x000fe200078e0213 */
[CC--:B--2---:R-:W-:Y:S02]  /*5e30*/  LEA R12, P6, R19.reuse, R3.reuse, 0x1 ;  /* 0x00000003130c7211 */ /* 0x0c4fe400078c08ff */
[----:B------:R-:W-:Y:S01]  /*5e40*/  ISETP.LT.AND P4, PT, R70, UR7, !P0 ;  /* 0x0000000746007c0c */ /* 0x000fe2000c781270 */
[----:B------:R-:W-:Y:S01]  /*5e50*/  @P1 STG.E.U16 desc[UR14][R10.64], R7 ;  /* 0x000000070a001986 */ /* 0x000fe2000c10150e */
[----:B---3--:R-:W-:Y:S02]  /*5e60*/  PRMT R15, R4, 0x7632, R15 ;  /* 0x00007632040f7816 */ /* 0x008fe4000000000f */
[----:B------:R-:W-:Y:S01]  /*5e70*/  LEA.HI.X.SX32 R13, R19, R28, 0x1, P6 ;  /* 0x0000001c130d7211 */ /* 0x000fe200030f0eff */
[----:B-1----:R-:W-:Y:S01]  /*5e80*/  IMAD R9, R0, 0x2, R17 ;  /* 0x0000000200097824 */ /* 0x002fe200078e0211 */
[----:B------:R-:W-:-:S02]  /*5e90*/  LEA R14, P6, R17, R3, 0x1 ;  /* 0x00000003110e7211 */ /* 0x000fc400078c08ff */
[----:B------:R-:W-:Y:S01]  /*5ea0*/  PRMT R5, R5, 0x7632, R5 ;  /* 0x0000763205057816 */ /* 0x000fe20000000005 */
[----:B------:R1:W-:Y:S01]  /*5eb0*/  @P2 STG.E.U16 desc[UR14][R12.64], R15 ;  /* 0x0000000f0c002986 */ /* 0x0003e2000c10150e */
[----:B------:R-:W-:Y:S02]  /*5ec0*/  ISETP.LT.AND P1, PT, R68, UR7, !P0 ;  /* 0x0000000744007c0c */ /* 0x000fe4000c721270 */
[----:B------:R-:W-:Y:S02]  /*5ed0*/  ISETP.LT.AND P2, PT, R62, UR7, !P0 ;  /* 0x000000073e007c0c */ /* 0x000fe4000c741270 */
[----:B-1----:R-:W-:Y:S01]  /*5ee0*/  LEA.HI.X.SX32 R15, R17, R28, 0x1, P6 ;  /* 0x0000001c110f7211 */ /* 0x002fe200030f0eff */
[----:B------:R-:W-:Y:S01]  /*5ef0*/  IMAD R17, R0, 0x2, R9 ;  /* 0x0000000200117824 */ /* 0x000fe200078e0209 */
[----:B------:R-:W-:Y:S02]  /*5f00*/  LEA R4, P6, R9, R3, 0x1 ;  /* 0x0000000309047211 */ /* 0x000fe400078c08ff */
[----:B------:R-:W-:Y:S01]  /*5f10*/  PRMT R12, R6, 0x7632, R12 ;  /* 0x00007632060c7816 */ /* 0x000fe2000000000c */
[----:B------:R-:W-:Y:S01]  /*5f20*/  IMAD R7, R0, 0x2, R17 ;  /* 0x0000000200077824 */ /* 0x000fe200078e0211 */
[----:B------:R1:W-:Y:S01]  /*5f30*/  @P5 STG.E.U16 desc[UR14][R14.64], R5 ;  /* 0x000000050e005986 */ /* 0x0003e2000c10150e */
[----:B------:R-:W-:-:S02]  /*5f40*/  ISETP.LT.AND P5, PT, R60, UR7, !P0 ;  /* 0x000000073c007c0c */ /* 0x000fc4000c7a1270 */
[----:B------:R-:W-:-:S04]  /*5f50*/  IMAD R11, R0, 0x2, R7 ;  /* 0x00000002000b7824 */ /* 0x000fc800078e0207 */
[----:B------:R-:W-:Y:S01]  /*5f60*/  IMAD R13, R0, 0x2, R11 ;  /* 0x00000002000d7824 */ /* 0x000fe200078e020b */
[----:B-1----:R-:W-:-:S03]  /*5f70*/  LEA.HI.X.SX32 R5, R9, R28, 0x1, P6 ;  /* 0x0000001c09057211 */ /* 0x002fc600030f0eff */
[C---:B------:R-:W-:Y:S01]  /*5f80*/  IMAD R15, R0.reuse, 0x2, R13 ;  /* 0x00000002000f7824 */ /* 0x040fe200078e020d */
[-C--:B------:R-:W-:Y:S01]  /*5f90*/  LEA R8, P6, R17, R3.reuse, 0x1 ;  /* 0x0000000311087211 */ /* 0x080fe200078c08ff */
[----:B------:R1:W-:Y:S01]  /*5fa0*/  @P3 STG.E.U16 desc[UR14][R4.64], R12 ;  /* 0x0000000c04003986 */ /* 0x0003e2000c10150e */
[-C--:B------:R-:W-:Y:S02]  /*5fb0*/  LEA R6, P3, R7, R3.reuse, 0x1 ;  /* 0x0000000307067211 */ /* 0x080fe400078608ff */
[-C--:B------:R-:W-:Y:S01]  /*5fc0*/  LEA.HI.X.SX32 R9, R17, R28.reuse, 0x1, P6 ;  /* 0x0000001c11097211 */ /* 0x080fe200030f0eff */
[C---:B------:R-:W-:Y:S01]  /*5fd0*/  IMAD R17, R0.reuse, 0x2, R15 ;  /* 0x0000000200117824 */ /* 0x040fe200078e020f */
[----:B------:R-:W-:Y:S02]  /*5fe0*/  LEA R10, P6, R11, R3, 0x1 ;  /* 0x000000030b0a7211 */ /* 0x000fe400078c08ff */
[-C--:B------:R-:W-:Y:S01]  /*5ff0*/  LEA.HI.X.SX32 R7, R7, R28.reuse, 0x1, P3 ;  /* 0x0000001c07077211 */ /* 0x080fe200018f0eff */
[----:B------:R-:W-:Y:S01]  /*6000*/  IMAD R19, R0, 0x2, R17 ;  /* 0x0000000200137824 */ /* 0x000fe200078e0211 */
[----:B------:R2:W-:Y:S01]  /*6010*/  @P4 STG.E.U16 desc[UR14][R8.64], R16 ;  /* 0x0000001008004986 */ /* 0x0005e2000c10150e */
[----:B------:R-:W-:-:S02]  /*6020*/  LEA.HI.X.SX32 R11, R11, R28, 0x1, P6 ;  /* 0x0000001c0b0b7211 */ /* 0x000fc400030f0eff */
[C---:B------:R-:W-:Y:S01]  /*6030*/  IMAD R21, R0.reuse, 0x2, R19 ;  /* 0x0000000200157824 */ /* 0x040fe200078e0213 */
[----:B0-----:R-:W-:Y:S01]  /*6040*/  @P1 STG.E.U16 desc[UR14][R6.64], R24 ;  /* 0x0000001806001986 */ /* 0x001fe2000c10150e */
[-C--:B-1----:R-:W-:Y:S02]  /*6050*/  LEA R4, P1, R13, R3.reuse, 0x1 ;  /* 0x000000030d047211 */ /* 0x082fe400078208ff */
[-C--:B------:R-:W-:Y:S01]  /*6060*/  LEA R12, P6, R17, R3.reuse, 0x1 ;  /* 0x00000003110c7211 */ /* 0x080fe200078c08ff */
[----:B------:R0:W-:Y:S01]  /*6070*/  @P2 STG.E.U16 desc[UR14][R10.64], R25 ;  /* 0x000000190a002986 */ /* 0x0001e2000c10150e */
[----:B------:R-:W-:Y:S01]  /*6080*/  LEA.HI.X.SX32 R5, R13, R28, 0x1, P1 ;  /* 0x0000001c0d057211 */ /* 0x000fe200008f0eff */
[----:B------:R-:W-:Y:S01]  /*6090*/  IMAD R0, R0, 0x2, R21 ;  /* 0x0000000200007824 */ /* 0x000fe200078e0215 */
[----:B------:R-:W-:Y:S02]  /*60a0*/  ISETP.LT.AND P4, PT, R54, UR7, !P0 ;  /* 0x0000000736007c0c */ /* 0x000fe4000c781270 */
[----:B--2---:R-:W-:Y:S01]  /*60b0*/  LEA R8, P2, R15, R3, 0x1 ;  /* 0x000000030f087211 */ /* 0x004fe200078408ff */
[----:B------:R1:W-:Y:S01]  /*60c0*/  @P5 STG.E.U16 desc[UR14][R4.64], R26 ;  /* 0x0000001a04005986 */ /* 0x0003e2000c10150e */
[----:B------:R-:W-:-:S02]  /*60d0*/  ISETP.LT.AND P3, PT, R52, UR7, !P0 ;  /* 0x0000000734007c0c */ /* 0x000fc4000c761270 */
[-C--:B------:R-:W-:Y:S02]  /*60e0*/  LEA.HI.X.SX32 R9, R15, R28.reuse, 0x1, P2 ;  /* 0x0000001c0f097211 */ /* 0x080fe400010f0eff */
[----:B------:R-:W-:Y:S02]  /*60f0*/  ISETP.LT.AND P2, PT, R46, UR7, !P0 ;  /* 0x000000072e007c0c */ /* 0x000fe4000c741270 */
[----:B0-----:R-:W-:Y:S02]  /*6100*/  LEA R10, P1, R21, R3, 0x1 ;  /* 0x00000003150a7211 */ /* 0x001fe400078208ff */
[-C--:B------:R-:W-:Y:S01]  /*6110*/  LEA.HI.X.SX32 R13, R17, R28.reuse, 0x1, P6 ;  /* 0x0000001c110d7211 */ /* 0x080fe200030f0eff */
[----:B------:R0:W-:Y:S01]  /*6120*/  @P4 STG.E.U16 desc[UR14][R8.64], R27 ;  /* 0x0000001b08004986 */ /* 0x0001e2000c10150e */
[----:B------:R-:W-:Y:S02]  /*6130*/  LEA.HI.X.SX32 R11, R21, R28, 0x1, P1 ;  /* 0x0000001c150b7211 */ /* 0x000fe400008f0eff */
[----:B------:R-:W-:-:S02]  /*6140*/  ISETP.LT.AND P1, PT, R44, UR7, !P0 ;  /* 0x000000072c007c0c */ /* 0x000fc4000c721270 */
[CC--:B------:R-:W-:Y:S02]  /*6150*/  LEA R6, P6, R19.reuse, R3.reuse, 0x1 ;  /* 0x0000000313067211 */ /* 0x0c0fe400078c08ff */
[----:B------:R-:W-:Y:S02]  /*6160*/  ISETP.LT.AND P0, PT, R2, UR7, !P0 ;  /* 0x0000000702007c0c */ /* 0x000fe4000c701270 */
[----:B------:R-:W-:Y:S02]  /*6170*/  LEA.HI.X.SX32 R7, R19, R28, 0x1, P6 ;  /* 0x0000001c13077211 */ /* 0x000fe400030f0eff */
[----:B------:R-:W-:Y:S02]  /*6180*/  LEA R14, P6, R0, R3, 0x1 ;  /* 0x00000003000e7211 */ /* 0x000fe400078c08ff */
[----:B------:R-:W-:Y:S02]  /*6190*/  PRMT R24, R24, 0x7632, R24 ;  /* 0x0000763218187816 */ /* 0x000fe40000000018 */
[----:B------:R-:W-:-:S02]  /*61a0*/  PRMT R3, R25, 0x7632, R3 ;  /* 0x0000763219037816 */ /* 0x000fc40000000003 */
[----:B-1----:R-:W-:Y:S01]  /*61b0*/  PRMT R5, R26, 0x7632, R5 ;  /* 0x000076321a057816 */ /* 0x002fe20000000005 */
[----:B------:R0:W-:Y:S01]  /*61c0*/  @P3 STG.E.U16 desc[UR14][R12.64], R24 ;  /* 0x000000180c003986 */ /* 0x0001e2000c10150e */
[----:B------:R-:W-:-:S03]  /*61d0*/  LEA.HI.X.SX32 R15, R0, R28, 0x1, P6 ;  /* 0x0000001c000f7211 */ /* 0x000fc600030f0eff */
[----:B------:R0:W-:Y:S04]  /*61e0*/  @P2 STG.E.U16 desc[UR14][R6.64], R3 ;  /* 0x0000000306002986 */ /* 0x0001e8000c10150e */
[----:B------:R0:W-:Y:S01]  /*61f0*/  @P1 STG.E.U16 desc[UR14][R10.64], R5 ;  /* 0x000000050a001986 */ /* 0x0001e2000c10150e */
[----:B------:R-:W-:Y:S05]  /*6200*/  @!P0 EXIT ;  /* 0x000000000000894d */ /* 0x000fea0003800000 */
[----:B0-----:R-:W-:-:S05]  /*6210*/  PRMT R7, R27, 0x7632, R7 ;  /* 0x000076321b077816 */ /* 0x001fca0000000007 */
[----:B------:R-:W-:Y:S01]  /*6220*/  STG.E.U16 desc[UR14][R14.64], R7 ;  /* 0x000000070e007986 */ /* 0x000fe2000c10150e */
[----:B------:R-:W-:Y:S05]  /*6230*/  EXIT ;  /* 0x000000000000794d */ /* 0x000fea0003800000 */
.L_x_2:
[----:B------:R-:W-:-:S00]  /*6240*/  BRA `(.L_x_2) ;  /* 0xfffffffc00fc7947 */ /* 0x000fc0000383ffff */
[----:B------:R-:W-:-:S00]  /*6250*/  NOP ;  /* 0x0000000000007918 */ /* 0x000fc00000000000 */
        /* <DEDUP_REMOVED lines=10> */
.L_x_3:


//--------------------- .nv.shared.matmul_kernel  --------------------------
	.section	.nv.shared.matmul_kernel,"aw",@nobits
	.sectionflags	@""
	.align	16
	.zero		1024


//--------------------- .nv.shared.reserved.0     --------------------------
	.section	.nv.shared.reserved.0,"aw",@nobits
	.weak		__nv_reservedSMEM_offset_0_alias
	.size		__nv_reservedSMEM_offset_0_alias, 0, 0
	.other		__nv_reservedSMEM_offset_0_alias,@"STO_CUDA_RESERVED_SHARED STV_DEFAULT"
__nv_reservedSMEM_offset_0_alias:
	.zero		0


//--------------------- .nv.constant0.matmul_kernel --------------------------
	.section	.nv.constant0.matmul_kernel,"a",@progbits
	.sectionflags	@""
	.align	4
.nv.constant0.matmul_kernel:
	.zero		608


//--------------------- SYMBOLS --------------------------

	.type		.nv.reservedSmem.offset0,@object
	.size		.nv.reservedSmem.offset0,0x4
